	.target	sm_90a

	.elftype	@"ET_EXEC"


//--------------------- .note.nv.tkinfo           --------------------------
	.section	.note.nv.tkinfo,"",@"SHT_NOTE"
	.sectionflags	@"SHF_NOTE_NV_TKINFO"
	.tkinfo
        /*0018*/ 	.word	0x00000002
        /*0030*/ 	.string	""
        /*0030*/ 	.string	"ptxas"
        /*0030*/ 	.string	"Cuda compilation tools, release 13.0, V13.0.88"
        /*0030*/ 	.string	"Build cuda_13.0.r13.0/compiler.36424714_0"
        /*0030*/ 	.string	"-arch sm_90a -m 64 "



//--------------------- .note.nv.cuinfo           --------------------------
	.section	.note.nv.cuinfo,"",@"SHT_NOTE"
	.sectionflags	@"SHF_NOTE_NV_CUINFO"
        /*0018*/ 	.short	0x0002
        /*001a*/ 	.short	0x005a
        /*001c*/ 	.short	0x0082
	.zero		2


//--------------------- .nv.info                  --------------------------
	.section	.nv.info,"",@"SHT_CUDA_INFO"
	.align	4


	//----- nvinfo : EIATTR_REGCOUNT
	.align		4
        /*0000*/ 	.byte	0x04, 0x2f
        /*0002*/ 	.short	(.L_15 - .L_14)
	.align		4
.L_14:
        /*0004*/ 	.word	index@(_ZN7cutlass13device_kernelINS_4gemm6kernel13GemmUniversalIN4cute5tupleIJiiiiEEENS1_10collective13CollectiveMmaINS1_34MainloopSm90TmaGmmaWarpSpecializedILi12ENS5_IJNS4_1CILi2EEENSA_ILi1EEESC_EEENS1_35KernelTmaWarpSpecializedCooperativeEEENS5_IJNSA_ILi512EEENSA_ILi64EEENSA_ILi32EEEEEEaNS5_IJlSC_lEEEaSK_NS4_8TiledMMAINS4_8MMA_AtomIJNS4_4SM904GMMA26MMA_64x64x32_S32S8S8_SS_TNEEEENS4_6LayoutISD_NS5_IJSC_NSA_ILi0EEESS_EEEEENS5_IJNS4_10UnderscoreESV_SV_EEEEENS4_13SM90_TMA_LOADENS4_14ComposedLayoutINS4_7SwizzleILi1ELi4ELi3EEENS4_18smem_ptr_flag_bitsILi8EEENSR_INS5_IJNSA_ILi8EEESI_EEENS5_IJSI_SC_EEEEEEEvNS4_8identityENS4_23SM90_TMA_LOAD_MULTICASTES18_vS19_EENS_8epilogue10collective6detail29Sm90TmaWarpSpecializedAdapterINS1D_15DefaultEpilogueIaSK_SK_NS1C_6thread17LinearCombinationIaLi1EiiLNS1H_9ScaleType4KindE0ELNS_15FloatRoundStyleE2EaEENS1_15EpilogueDefaultEEEEEvvEEEEvNT_6ParamsE)
        /*0008*/ 	.word	0x000000a8


	//----- nvinfo : EIATTR_FRAME_SIZE
	.align		4
.L_15:
        /*000c*/ 	.byte	0x04, 0x11
        /*000e*/ 	.short	(.L_17 - .L_16)
	.align		4
.L_16:
        /*0010*/ 	.word	index@(_ZN7cutlass13device_kernelINS_4gemm6kernel13GemmUniversalIN4cute5tupleIJiiiiEEENS1_10collective13CollectiveMmaINS1_34MainloopSm90TmaGmmaWarpSpecializedILi12ENS5_IJNS4_1CILi2EEENSA_ILi1EEESC_EEENS1_35KernelTmaWarpSpecializedCooperativeEEENS5_IJNSA_ILi512EEENSA_ILi64EEENSA_ILi32EEEEEEaNS5_IJlSC_lEEEaSK_NS4_8TiledMMAINS4_8MMA_AtomIJNS4_4SM904GMMA26MMA_64x64x32_S32S8S8_SS_TNEEEENS4_6LayoutISD_NS5_IJSC_NSA_ILi0EEESS_EEEEENS5_IJNS4_10UnderscoreESV_SV_EEEEENS4_13SM90_TMA_LOADENS4_14ComposedLayoutINS4_7SwizzleILi1ELi4ELi3EEENS4_18smem_ptr_flag_bitsILi8EEENSR_INS5_IJNSA_ILi8EEESI_EEENS5_IJSI_SC_EEEEEEEvNS4_8identityENS4_23SM90_TMA_LOAD_MULTICASTES18_vS19_EENS_8epilogue10collective6detail29Sm90TmaWarpSpecializedAdapterINS1D_15DefaultEpilogueIaSK_SK_NS1C_6thread17LinearCombinationIaLi1EiiLNS1H_9ScaleType4KindE0ELNS_15FloatRoundStyleE2EaEENS1_15EpilogueDefaultEEEEEvvEEEEvNT_6ParamsE)
        /*0014*/ 	.word	0x00000000


	//----- nvinfo : EIATTR_MIN_STACK_SIZE
	.align		4
.L_17:
        /*0018*/ 	.byte	0x04, 0x12
        /*001a*/ 	.short	(.L_19 - .L_18)
	.align		4
.L_18:
        /*001c*/ 	.word	index@(_ZN7cutlass13device_kernelINS_4gemm6kernel13GemmUniversalIN4cute5tupleIJiiiiEEENS1_10collective13CollectiveMmaINS1_34MainloopSm90TmaGmmaWarpSpecializedILi12ENS5_IJNS4_1CILi2EEENSA_ILi1EEESC_EEENS1_35KernelTmaWarpSpecializedCooperativeEEENS5_IJNSA_ILi512EEENSA_ILi64EEENSA_ILi32EEEEEEaNS5_IJlSC_lEEEaSK_NS4_8TiledMMAINS4_8MMA_AtomIJNS4_4SM904GMMA26MMA_64x64x32_S32S8S8_SS_TNEEEENS4_6LayoutISD_NS5_IJSC_NSA_ILi0EEESS_EEEEENS5_IJNS4_10UnderscoreESV_SV_EEEEENS4_13SM90_TMA_LOADENS4_14ComposedLayoutINS4_7SwizzleILi1ELi4ELi3EEENS4_18smem_ptr_flag_bitsILi8EEENSR_INS5_IJNSA_ILi8EEESI_EEENS5_IJSI_SC_EEEEEEEvNS4_8identityENS4_23SM90_TMA_LOAD_MULTICASTES18_vS19_EENS_8epilogue10collective6detail29Sm90TmaWarpSpecializedAdapterINS1D_15DefaultEpilogueIaSK_SK_NS1C_6thread17LinearCombinationIaLi1EiiLNS1H_9ScaleType4KindE0ELNS_15FloatRoundStyleE2EaEENS1_15EpilogueDefaultEEEEEvvEEEEvNT_6ParamsE)
        /*0020*/ 	.word	0x00000000
.L_19:


//--------------------- .nv.compat                --------------------------
	.section	.nv.compat,"",@"SHT_CUDA_COMPAT_INFO"
	.align	4
        /*0000*/ 	.byte	0x02, 0x09, 0x01, 0x00, 0x02, 0x02, 0x04, 0x00, 0x02, 0x05, 0x05, 0x00, 0x03, 0x07, 0x01, 0x01
        /*0010*/ 	.byte	0x02, 0x03, 0x01, 0x00, 0x02, 0x06, 0x01, 0x00, 0x04, 0x0b, 0x08, 0x00, 0x00, 0x00, 0x00, 0x00
        /*0020*/ 	.byte	0x00, 0x00, 0x00, 0x00


//--------------------- .nv.info._ZN7cutlass13device_kernelINS_4gemm6kernel13GemmUniversalIN4cute5tupleIJiiiiEEENS1_10collective13CollectiveMmaINS1_34MainloopSm90TmaGmmaWarpSpecializedILi12ENS5_IJNS4_1CILi2EEENSA_ILi1EEESC_EEENS1_35KernelTmaWarpSpecializedCooperativeEEENS5_IJNSA_ILi512EEENSA_ILi64EEENSA_ILi32EEEEEEaNS5_IJlSC_lEEEaSK_NS4_8TiledMMAINS4_8MMA_AtomIJNS4_4SM904GMMA26MMA_64x64x32_S32S8S8_SS_TNEEEENS4_6LayoutISD_NS5_IJSC_NSA_ILi0EEESS_EEEEENS5_IJNS4_10UnderscoreESV_SV_EEEEENS4_13SM90_TMA_LOADENS4_14ComposedLayoutINS4_7SwizzleILi1ELi4ELi3EEENS4_18smem_ptr_flag_bitsILi8EEENSR_INS5_IJNSA_ILi8EEESI_EEENS5_IJSI_SC_EEEEEEEvNS4_8identityENS4_23SM90_TMA_LOAD_MULTICASTES18_vS19_EENS_8epilogue10collective6detail29Sm90TmaWarpSpecializedAdapterINS1D_15DefaultEpilogueIaSK_SK_NS1C_6thread17LinearCombinationIaLi1EiiLNS1H_9ScaleType4KindE0ELNS_15FloatRoundStyleE2EaEENS1_15EpilogueDefaultEEEEEvvEEEEvNT_6ParamsE --------------------------
	.section	.nv.info._ZN7cutlass13device_kernelINS_4gemm6kernel13GemmUniversalIN4cute5tupleIJiiiiEEENS1_10collective13CollectiveMmaINS1_34MainloopSm90TmaGmmaWarpSpecializedILi12ENS5_IJNS4_1CILi2EEENSA_ILi1EEESC_EEENS1_35KernelTmaWarpSpecializedCooperativeEEENS5_IJNSA_ILi512EEENSA_ILi64EEENSA_ILi32EEEEEEaNS5_IJlSC_lEEEaSK_NS4_8TiledMMAINS4_8MMA_AtomIJNS4_4SM904GMMA26MMA_64x64x32_S32S8S8_SS_TNEEEENS4_6LayoutISD_NS5_IJSC_NSA_ILi0EEESS_EEEEENS5_IJNS4_10UnderscoreESV_SV_EEEEENS4_13SM90_TMA_LOADENS4_14ComposedLayoutINS4_7SwizzleILi1ELi4ELi3EEENS4_18smem_ptr_flag_bitsILi8EEENSR_INS5_IJNSA_ILi8EEESI_EEENS5_IJSI_SC_EEEEEEEvNS4_8identityENS4_23SM90_TMA_LOAD_MULTICASTES18_vS19_EENS_8epilogue10collective6detail29Sm90TmaWarpSpecializedAdapterINS1D_15DefaultEpilogueIaSK_SK_NS1C_6thread17LinearCombinationIaLi1EiiLNS1H_9ScaleType4KindE0ELNS_15FloatRoundStyleE2EaEENS1_15EpilogueDefaultEEEEEvvEEEEvNT_6ParamsE,"",@"SHT_CUDA_INFO"
	.sectionflags	@""
	.align	4


	//----- nvinfo : EIATTR_CUDA_API_VERSION
	.align		4
        /*0000*/ 	.byte	0x04, 0x37
        /*0002*/ 	.short	(.L_21 - .L_20)
.L_20:
        /*0004*/ 	.word	0x00000082


	//----- nvinfo : EIATTR_KPARAM_INFO
	.align		4
.L_21:
        /*0008*/ 	.byte	0x04, 0x17
        /*000a*/ 	.short	(.L_23 - .L_22)
.L_22:
        /*000c*/ 	.word	0x00000000
        /*0010*/ 	.short	0x0000
        /*0012*/ 	.short	0x0070
        /*0014*/ 	.byte	0x00, 0xf0, 0x01, 0x10


	//----- nvinfo : EIATTR_SPARSE_MMA_MASK
	.align		4
.L_23:
        /*0018*/ 	.byte	0x03, 0x50
        /*001a*/ 	.short	0x0000


	//----- nvinfo : EIATTR_MAXREG_COUNT
	.align		4
        /*001c*/ 	.byte	0x03, 0x1b
        /*001e*/ 	.short	0x00a8


	//----- nvinfo : EIATTR_NUM_BARRIERS
	.align		4
        /*0020*/ 	.byte	0x02, 0x4c
        /*0022*/ 	.byte	0x01
	.zero		1


	//----- nvinfo : EIATTR_EXTERNS
	.align		4
        /*0024*/ 	.byte	0x04, 0x0f
        /*0026*/ 	.short	(.L_25 - .L_24)


	//   ....[0]....
	.align		4
.L_24:
        /*0028*/ 	.word	index@(__assertfail)


	//----- nvinfo : EIATTR_MERCURY_ISA_VERSION
	.align		4
.L_25:
        /*002c*/ 	.byte	0x03, 0x5f
        /*002e*/ 	.short	0x0101


	//----- nvinfo : EIATTR_INT_WARP_WIDE_INSTR_OFFSETS
	.align		4
        /*0030*/ 	.byte	0x04, 0x31
        /*0032*/ 	.short	(.L_27 - .L_26)


	//   ....[0]....
.L_26:
        /*0034*/ 	.word	0x000005b0


	//   ....[1]....
        /*0038*/ 	.word	0x000005e0


	//   ....[2]....
        /*003c*/ 	.word	0x000007a0


	//----- nvinfo : EIATTR_COOP_GROUP_MASK_REGIDS
	.align		4
.L_27:
        /*0040*/ 	.byte	0x04, 0x29
        /*0042*/ 	.short	(.L_29 - .L_28)


	//   ....[0]....
.L_28:
        /*0044*/ 	.word	0xffffffff


	//   ....[1]....
        /*0048*/ 	.word	0xffffffff


	//   ....[2]....
        /*004c*/ 	.word	0xffffffff


	//   ....[3]....
        /*0050*/ 	.word	0xffffffff


	//   ....[4]....
        /*0054*/ 	.word	0xffffffff


	//   ....[5]....
        /*0058*/ 	.word	0xffffffff


	//----- nvinfo : EIATTR_COOP_GROUP_INSTR_OFFSETS
	.align		4
.L_29:
        /*005c*/ 	.byte	0x04, 0x28
        /*005e*/ 	.short	(.L_31 - .L_30)


	//   ....[0]....
.L_30:
        /*0060*/ 	.word	0x00000060


	//   ....[1]....
        /*0064*/ 	.word	0x00000070


	//   ....[2]....
        /*0068*/ 	.word	0x00000130


	//   ....[3]....
        /*006c*/ 	.word	0x00000400


	//   ....[4]....
        /*0070*/ 	.word	0x00000920


	//   ....[5]....
        /*0074*/ 	.word	0x000013e0


	//----- nvinfo : EIATTR_REG_RECONFIG
	.align		4
.L_31:
        /*0078*/ 	.byte	0x01, 0x54
	.zero		2


	//----- nvinfo : EIATTR_SYSCALL_OFFSETS
	.align		4
        /*007c*/ 	.byte	0x04, 0x46
        /*007e*/ 	.short	(.L_33 - .L_32)


	//   ....[0]....
.L_32:
        /*0080*/ 	.word	0x000015a0


	//----- nvinfo : EIATTR_MBARRIER_INSTR_OFFSETS
	.align		4
.L_33:
        /*0084*/ 	.byte	0x04, 0x39
        /*0086*/ 	.short	(.L_35 - .L_34)


	//   ....[0]....
.L_34:
        /*0088*/ 	.word	0x00000250
        /*008c*/ 	.word	0x000000ff
        /*0090*/ 	.word	0x00000000
        /*0094*/ 	.short	0x0100
        /*0096*/ 	.byte	0x08
	.zero		1


	//   ....[1]....
        /*0098*/ 	.word	0x00000260
        /*009c*/ 	.word	0x000000ff
        /*00a0*/ 	.word	0x00000060
        /*00a4*/ 	.short	0x0100
        /*00a6*/ 	.byte	0x08
	.zero		1


	//   ....[2]....
        /*00a8*/ 	.word	0x00000270
        /*00ac*/ 	.word	0x000000ff
        /*00b0*/ 	.word	0x00000008
        /*00b4*/ 	.short	0x0100
        /*00b6*/ 	.byte	0x08
	.zero		1


	//   ....[3]....
        /*00b8*/ 	.word	0x00000280
        /*00bc*/ 	.word	0x000000ff
        /*00c0*/ 	.word	0x00000068
        /*00c4*/ 	.short	0x0100
        /*00c6*/ 	.byte	0x08
	.zero		1


	//   ....[4]....
        /*00c8*/ 	.word	0x00000290
        /*00cc*/ 	.word	0x000000ff
        /*00d0*/ 	.word	0x00000010
        /*00d4*/ 	.short	0x0100
        /*00d6*/ 	.byte	0x08
	.zero		1


	//   ....[5]....
        /*00d8*/ 	.word	0x000002a0
        /*00dc*/ 	.word	0x000000ff
        /*00e0*/ 	.word	0x00000070
        /*00e4*/ 	.short	0x0100
        /*00e6*/ 	.byte	0x08
	.zero		1


	//   ....[6]....
        /*00e8*/ 	.word	0x000002b0
        /*00ec*/ 	.word	0x000000ff
        /*00f0*/ 	.word	0x00000018
        /*00f4*/ 	.short	0x0100
        /*00f6*/ 	.byte	0x08
	.zero		1


	//   ....[7]....
        /*00f8*/ 	.word	0x000002c0
        /*00fc*/ 	.word	0x000000ff
        /*0100*/ 	.word	0x00000078
        /*0104*/ 	.short	0x0100
        /*0106*/ 	.byte	0x08
	.zero		1


	//   ....[8]....
        /*0108*/ 	.word	0x000002d0
        /*010c*/ 	.word	0x000000ff
        /*0110*/ 	.word	0x00000020
        /*0114*/ 	.short	0x0100
        /*0116*/ 	.byte	0x08
	.zero		1


	//   ....[9]....
        /*0118*/ 	.word	0x000002e0
        /*011c*/ 	.word	0x000000ff
        /*0120*/ 	.word	0x00000080
        /*0124*/ 	.short	0x0100
        /*0126*/ 	.byte	0x08
	.zero		1


	//   ....[10]....
        /*0128*/ 	.word	0x000002f0
        /*012c*/ 	.word	0x000000ff
        /*0130*/ 	.word	0x00000028
        /*0134*/ 	.short	0x0100
        /*0136*/ 	.byte	0x08
	.zero		1


	//   ....[11]....
        /*0138*/ 	.word	0x00000300
        /*013c*/ 	.word	0x000000ff
        /*0140*/ 	.word	0x00000088
        /*0144*/ 	.short	0x0100
        /*0146*/ 	.byte	0x08
	.zero		1


	//   ....[12]....
        /*0148*/ 	.word	0x00000310
        /*014c*/ 	.word	0x000000ff
        /*0150*/ 	.word	0x00000030
        /*0154*/ 	.short	0x0100
        /*0156*/ 	.byte	0x08
	.zero		1


	//   ....[13]....
        /*0158*/ 	.word	0x00000320
        /*015c*/ 	.word	0x000000ff
        /*0160*/ 	.word	0x00000090
        /*0164*/ 	.short	0x0100
        /*0166*/ 	.byte	0x08
	.zero		1


	//   ....[14]....
        /*0168*/ 	.word	0x00000330
        /*016c*/ 	.word	0x000000ff
        /*0170*/ 	.word	0x00000038
        /*0174*/ 	.short	0x0100
        /*0176*/ 	.byte	0x08
	.zero		1


	//   ....[15]....
        /*0178*/ 	.word	0x00000340
        /*017c*/ 	.word	0x000000ff
        /*0180*/ 	.word	0x00000098
        /*0184*/ 	.short	0x0100
        /*0186*/ 	.byte	0x08
	.zero		1


	//   ....[16]....
        /*0188*/ 	.word	0x00000350
        /*018c*/ 	.word	0x000000ff
        /*0190*/ 	.word	0x00000040
        /*0194*/ 	.short	0x0100
        /*0196*/ 	.byte	0x08
	.zero		1


	//   ....[17]....
        /*0198*/ 	.word	0x00000360
        /*019c*/ 	.word	0x000000ff
        /*01a0*/ 	.word	0x000000a0
        /*01a4*/ 	.short	0x0100
        /*01a6*/ 	.byte	0x08
	.zero		1


	//   ....[18]....
        /*01a8*/ 	.word	0x00000370
        /*01ac*/ 	.word	0x000000ff
        /*01b0*/ 	.word	0x00000048
        /*01b4*/ 	.short	0x0100
        /*01b6*/ 	.byte	0x08
	.zero		1


	//   ....[19]....
        /*01b8*/ 	.word	0x00000380
        /*01bc*/ 	.word	0x000000ff
        /*01c0*/ 	.word	0x000000a8
        /*01c4*/ 	.short	0x0100
        /*01c6*/ 	.byte	0x08
	.zero		1


	//   ....[20]....
        /*01c8*/ 	.word	0x00000390
        /*01cc*/ 	.word	0x000000ff
        /*01d0*/ 	.word	0x00000050
        /*01d4*/ 	.short	0x0100
        /*01d6*/ 	.byte	0x08
	.zero		1


	//   ....[21]....
        /*01d8*/ 	.word	0x000003a0
        /*01dc*/ 	.word	0x000000ff
        /*01e0*/ 	.word	0x000000b0
        /*01e4*/ 	.short	0x0100
        /*01e6*/ 	.byte	0x08
	.zero		1


	//   ....[22]....
        /*01e8*/ 	.word	0x000003b0
        /*01ec*/ 	.word	0x000000ff
        /*01f0*/ 	.word	0x00000058
        /*01f4*/ 	.short	0x0100
        /*01f6*/ 	.byte	0x08
	.zero		1


	//   ....[23]....
        /*01f8*/ 	.word	0x000003c0
        /*01fc*/ 	.word	0x000000ff
        /*0200*/ 	.word	0x000000b8
        /*0204*/ 	.short	0x0100
        /*0206*/ 	.byte	0x08
	.zero		1


	//   ....[24]....
        /*0208*/ 	.word	0x00000820
        /*020c*/ 	.word	0x000000ff
        /*0210*/ 	.word	0x000000d0
        /*0214*/ 	.short	0x0100
        /*0216*/ 	.byte	0x06
	.zero		1


	//   ....[25]....
        /*0218*/ 	.word	0x000008b0
        /*021c*/ 	.word	0x000000ff
        /*0220*/ 	.word	0x000000d8
        /*0224*/ 	.short	0x0100
        /*0226*/ 	.byte	0x06
	.zero		1


	//   ....[26]....
        /*0228*/ 	.word	0x00001630
        /*022c*/ 	.word	0x00000003
        /*0230*/ 	.word	0x00000000
        /*0234*/ 	.short	0x010a
        /*0236*/ 	.byte	0x3f
	.zero		1


	//   ....[27]....
        /*0238*/ 	.word	0x00001670
        /*023c*/ 	.word	0x00000003
        /*0240*/ 	.word	0x00000000
        /*0244*/ 	.short	0x010a
        /*0246*/ 	.byte	0x3f
	.zero		1


	//   ....[28]....
        /*0248*/ 	.word	0x000019c0
        /*024c*/ 	.word	0x000000ff
        /*0250*/ 	.word	0x00000000
        /*0254*/ 	.short	0x010a
        /*0256*/ 	.byte	0x07
	.zero		1


	//   ....[29]....
        /*0258*/ 	.word	0x00001a00
        /*025c*/ 	.word	0x000000ff
        /*0260*/ 	.word	0x00000000
        /*0264*/ 	.short	0x010a
        /*0266*/ 	.byte	0x07
	.zero		1


	//   ....[30]....
        /*0268*/ 	.word	0x00001c10
        /*026c*/ 	.word	0x00000005
        /*0270*/ 	.word	0x00000000
        /*0274*/ 	.short	0x0101
        /*0276*/ 	.byte	0x3f
	.zero		1


	//   ....[31]....
        /*0278*/ 	.word	0x00001e60
        /*027c*/ 	.word	0x00000000
        /*0280*/ 	.word	0x00000000
        /*0284*/ 	.short	0x0101
        /*0286*/ 	.byte	0x3f
	.zero		1


	//   ....[32]....
        /*0288*/ 	.word	0x0000bb00
        /*028c*/ 	.word	0x00000017
        /*0290*/ 	.word	0x00000060
        /*0294*/ 	.short	0x010a
        /*0296*/ 	.byte	0x3f
	.zero		1


	//   ....[33]....
        /*0298*/ 	.word	0x0000be70
        /*029c*/ 	.word	0x00000003
        /*02a0*/ 	.word	0x000000d8
        /*02a4*/ 	.short	0x0101
        /*02a6*/ 	.byte	0x3f
	.zero		1


	//   ....[34]....
        /*02a8*/ 	.word	0x0000c5d0
        /*02ac*/ 	.word	0x00000007
        /*02b0*/ 	.word	0x00000000
        /*02b4*/ 	.short	0x010a
        /*02b6*/ 	.byte	0x3f
	.zero		1


	//   ....[35]....
        /*02b8*/ 	.word	0x0000c650
        /*02bc*/ 	.word	0x00000008
        /*02c0*/ 	.word	0x00000000
        /*02c4*/ 	.short	0x010a
        /*02c6*/ 	.byte	0x3f
	.zero		1


	//   ....[36]....
        /*02c8*/ 	.word	0x0000c6e0
        /*02cc*/ 	.word	0x00000009
        /*02d0*/ 	.word	0x00000000
        /*02d4*/ 	.short	0x010a
        /*02d6*/ 	.byte	0x3f
	.zero		1


	//   ....[37]....
        /*02d8*/ 	.word	0x0000c770
        /*02dc*/ 	.word	0x00000008
        /*02e0*/ 	.word	0x00000000
        /*02e4*/ 	.short	0x010a
        /*02e6*/ 	.byte	0x3f
	.zero		1


	//   ....[38]....
        /*02e8*/ 	.word	0x0000c800
        /*02ec*/ 	.word	0x00000009
        /*02f0*/ 	.word	0x00000000
        /*02f4*/ 	.short	0x010a
        /*02f6*/ 	.byte	0x3f
	.zero		1


	//   ....[39]....
        /*02f8*/ 	.word	0x0000c890
        /*02fc*/ 	.word	0x00000008
        /*0300*/ 	.word	0x00000000
        /*0304*/ 	.short	0x010a
        /*0306*/ 	.byte	0x3f
	.zero		1


	//   ....[40]....
        /*0308*/ 	.word	0x0000c920
        /*030c*/ 	.word	0x00000009
        /*0310*/ 	.word	0x00000000
        /*0314*/ 	.short	0x010a
        /*0316*/ 	.byte	0x3f
	.zero		1


	//   ....[41]....
        /*0318*/ 	.word	0x0000c9b0
        /*031c*/ 	.word	0x00000008
        /*0320*/ 	.word	0x00000000
        /*0324*/ 	.short	0x010a
        /*0326*/ 	.byte	0x3f
	.zero		1


	//   ....[42]....
        /*0328*/ 	.word	0x0000ca40
        /*032c*/ 	.word	0x00000009
        /*0330*/ 	.word	0x00000000
        /*0334*/ 	.short	0x010a
        /*0336*/ 	.byte	0x3f
	.zero		1


	//   ....[43]....
        /*0338*/ 	.word	0x0000cad0
        /*033c*/ 	.word	0x00000008
        /*0340*/ 	.word	0x00000000
        /*0344*/ 	.short	0x010a
        /*0346*/ 	.byte	0x3f
	.zero		1


	//   ....[44]....
        /*0348*/ 	.word	0x0000cb60
        /*034c*/ 	.word	0x0000000b
        /*0350*/ 	.word	0x00000000
        /*0354*/ 	.short	0x010a
        /*0356*/ 	.byte	0x3f
	.zero		1


	//   ....[45]....
        /*0358*/ 	.word	0x0000cbf0
        /*035c*/ 	.word	0x00000003
        /*0360*/ 	.word	0x00000000
        /*0364*/ 	.short	0x010a
        /*0366*/ 	.byte	0x3f
	.zero		1


	//   ....[46]....
        /*0368*/ 	.word	0x0000cc50
        /*036c*/ 	.word	0x00000003
        /*0370*/ 	.word	0x00000000
        /*0374*/ 	.short	0x010a
        /*0376*/ 	.byte	0x3f
	.zero		1


	//   ....[47]....
        /*0378*/ 	.word	0x0000ccb0
        /*037c*/ 	.word	0x00000005
        /*0380*/ 	.word	0x00000000
        /*0384*/ 	.short	0x010a
        /*0386*/ 	.byte	0x3f
	.zero		1


	//   ....[48]....
        /*0388*/ 	.word	0x0000cd80
        /*038c*/ 	.word	0x00000017
        /*0390*/ 	.word	0x00000060
        /*0394*/ 	.short	0x010a
        /*0396*/ 	.byte	0x3f
	.zero		1


	//   ....[49]....
        /*0398*/ 	.word	0x0000ce50
        /*039c*/ 	.word	0x00000007
        /*03a0*/ 	.word	0x00000000
        /*03a4*/ 	.short	0x010a
        /*03a6*/ 	.byte	0x3f
	.zero		1


	//   ....[50]....
        /*03a8*/ 	.word	0x0000cea0
        /*03ac*/ 	.word	0x00000008
        /*03b0*/ 	.word	0x00000000
        /*03b4*/ 	.short	0x010a
        /*03b6*/ 	.byte	0x3f
	.zero		1


	//   ....[51]....
        /*03b8*/ 	.word	0x0000cef0
        /*03bc*/ 	.word	0x00000009
        /*03c0*/ 	.word	0x00000000
        /*03c4*/ 	.short	0x010a
        /*03c6*/ 	.byte	0x3f
	.zero		1


	//   ....[52]....
        /*03c8*/ 	.word	0x0000cf40
        /*03cc*/ 	.word	0x00000008
        /*03d0*/ 	.word	0x00000000
        /*03d4*/ 	.short	0x010a
        /*03d6*/ 	.byte	0x3f
	.zero		1


	//   ....[53]....
        /*03d8*/ 	.word	0x0000cf90
        /*03dc*/ 	.word	0x00000009
        /*03e0*/ 	.word	0x00000000
        /*03e4*/ 	.short	0x010a
        /*03e6*/ 	.byte	0x3f
	.zero		1


	//   ....[54]....
        /*03e8*/ 	.word	0x0000cfe0
        /*03ec*/ 	.word	0x00000008
        /*03f0*/ 	.word	0x00000000
        /*03f4*/ 	.short	0x010a
        /*03f6*/ 	.byte	0x3f
	.zero		1


	//   ....[55]....
        /*03f8*/ 	.word	0x0000d030
        /*03fc*/ 	.word	0x00000009
        /*0400*/ 	.word	0x00000000
        /*0404*/ 	.short	0x010a
        /*0406*/ 	.byte	0x3f
	.zero		1


	//   ....[56]....
        /*0408*/ 	.word	0x0000d080
        /*040c*/ 	.word	0x00000008
        /*0410*/ 	.word	0x00000000
        /*0414*/ 	.short	0x010a
        /*0416*/ 	.byte	0x3f
	.zero		1


	//   ....[57]....
        /*0418*/ 	.word	0x0000d0d0
        /*041c*/ 	.word	0x00000009
        /*0420*/ 	.word	0x00000000
        /*0424*/ 	.short	0x010a
        /*0426*/ 	.byte	0x3f
	.zero		1


	//   ....[58]....
        /*0428*/ 	.word	0x0000d120
        /*042c*/ 	.word	0x00000008
        /*0430*/ 	.word	0x00000000
        /*0434*/ 	.short	0x010a
        /*0436*/ 	.byte	0x3f
	.zero		1


	//   ....[59]....
        /*0438*/ 	.word	0x0000d170
        /*043c*/ 	.word	0x0000000b
        /*0440*/ 	.word	0x00000000
        /*0444*/ 	.short	0x010a
        /*0446*/ 	.byte	0x3f
	.zero		1


	//----- nvinfo : EIATTR_NUM_MBARRIERS
	.align		4
.L_35:
        /*0448*/ 	.byte	0x03, 0x38
        /*044a*/ 	.short	0x001a


	//----- nvinfo : EIATTR_EXIT_INSTR_OFFSETS
	.align		4
        /*044c*/ 	.byte	0x04, 0x1c
        /*044e*/ 	.short	(.L_37 - .L_36)


	//   ....[0]....
.L_36:
        /*0450*/ 	.word	0x00000a90


	//   ....[1]....
        /*0454*/ 	.word	0x000012b0


	//   ....[2]....
        /*0458*/ 	.word	0x0000b200


	//   ....[3]....
        /*045c*/ 	.word	0x0000b760


	//   ....[4]....
        /*0460*/ 	.word	0x0000cc40


	//----- nvinfo : EIATTR_MAX_THREADS
	.align		4
.L_37:
        /*0464*/ 	.byte	0x04, 0x05
        /*0466*/ 	.short	(.L_39 - .L_38)
.L_38:
        /*0468*/ 	.word	0x00000180
        /*046c*/ 	.word	0x00000001
        /*0470*/ 	.word	0x00000001


	//----- nvinfo : EIATTR_CRS_STACK_SIZE
	.align		4
.L_39:
        /*0474*/ 	.byte	0x04, 0x1e
        /*0476*/ 	.short	(.L_41 - .L_40)
.L_40:
        /*0478*/ 	.word	0x00000000


	//----- nvinfo : EIATTR_CBANK_PARAM_SIZE
	.align		4
.L_41:
        /*047c*/ 	.byte	0x03, 0x19
        /*047e*/ 	.short	0x0470


	//----- nvinfo : EIATTR_PARAM_CBANK
	.align		4
        /*0480*/ 	.byte	0x04, 0x0a
        /*0482*/ 	.short	(.L_43 - .L_42)
	.align		4
.L_42:
        /*0484*/ 	.word	index@(.nv.constant0._ZN7cutlass13device_kernelINS_4gemm6kernel13GemmUniversalIN4cute5tupleIJiiiiEEENS1_10collective13CollectiveMmaINS1_34MainloopSm90TmaGmmaWarpSpecializedILi12ENS5_IJNS4_1CILi2EEENSA_ILi1EEESC_EEENS1_35KernelTmaWarpSpecializedCooperativeEEENS5_IJNSA_ILi512EEENSA_ILi64EEENSA_ILi32EEEEEEaNS5_IJlSC_lEEEaSK_NS4_8TiledMMAINS4_8MMA_AtomIJNS4_4SM904GMMA26MMA_64x64x32_S32S8S8_SS_TNEEEENS4_6LayoutISD_NS5_IJSC_NSA_ILi0EEESS_EEEEENS5_IJNS4_10UnderscoreESV_SV_EEEEENS4_13SM90_TMA_LOADENS4_14ComposedLayoutINS4_7SwizzleILi1ELi4ELi3EEENS4_18smem_ptr_flag_bitsILi8EEENSR_INS5_IJNSA_ILi8EEESI_EEENS5_IJSI_SC_EEEEEEEvNS4_8identityENS4_23SM90_TMA_LOAD_MULTICASTES18_vS19_EENS_8epilogue10collective6detail29Sm90TmaWarpSpecializedAdapterINS1D_15DefaultEpilogueIaSK_SK_NS1C_6thread17LinearCombinationIaLi1EiiLNS1H_9ScaleType4KindE0ELNS_15FloatRoundStyleE2EaEENS1_15EpilogueDefaultEEEEEvvEEEEvNT_6ParamsE)
        /*0488*/ 	.short	0x0210
        /*048a*/ 	.short	0x0470


	//----- nvinfo : EIATTR_SW_WAR
	.align		4
.L_43:
        /*048c*/ 	.byte	0x04, 0x36
        /*048e*/ 	.short	(.L_45 - .L_44)
.L_44:
        /*0490*/ 	.word	0x00000008
.L_45:


//--------------------- .nv.callgraph             --------------------------
	.section	.nv.callgraph,"",@"SHT_CUDA_CALLGRAPH"
	.align	4
	.sectionentsize	8
	.align		4
        /*0000*/ 	.word	0x00000000
	.align		4
        /*0004*/ 	.word	0xffffffff
	.align		4
        /*0008*/ 	.word	index@(_ZN7cutlass13device_kernelINS_4gemm6kernel13GemmUniversalIN4cute5tupleIJiiiiEEENS1_10collective13CollectiveMmaINS1_34MainloopSm90TmaGmmaWarpSpecializedILi12ENS5_IJNS4_1CILi2EEENSA_ILi1EEESC_EEENS1_35KernelTmaWarpSpecializedCooperativeEEENS5_IJNSA_ILi512EEENSA_ILi64EEENSA_ILi32EEEEEEaNS5_IJlSC_lEEEaSK_NS4_8TiledMMAINS4_8MMA_AtomIJNS4_4SM904GMMA26MMA_64x64x32_S32S8S8_SS_TNEEEENS4_6LayoutISD_NS5_IJSC_NSA_ILi0EEESS_EEEEENS5_IJNS4_10UnderscoreESV_SV_EEEEENS4_13SM90_TMA_LOADENS4_14ComposedLayoutINS4_7SwizzleILi1ELi4ELi3EEENS4_18smem_ptr_flag_bitsILi8EEENSR_INS5_IJNSA_ILi8EEESI_EEENS5_IJSI_SC_EEEEEEEvNS4_8identityENS4_23SM90_TMA_LOAD_MULTICASTES18_vS19_EENS_8epilogue10collective6detail29Sm90TmaWarpSpecializedAdapterINS1D_15DefaultEpilogueIaSK_SK_NS1C_6thread17LinearCombinationIaLi1EiiLNS1H_9ScaleType4KindE0ELNS_15FloatRoundStyleE2EaEENS1_15EpilogueDefaultEEEEEvvEEEEvNT_6ParamsE)
	.align		4
        /*000c*/ 	.word	index@(__assertfail)
	.align		4
        /*0010*/ 	.word	0x00000000
	.align		4
        /*0014*/ 	.word	0xfffffffe
	.align		4
        /*0018*/ 	.word	0x00000000
	.align		4
        /*001c*/ 	.word	0xfffffffd
	.align		4
        /*0020*/ 	.word	0x00000000
	.align		4
        /*0024*/ 	.word	0xfffffffc


//--------------------- .nv.constant4             --------------------------
	.section	.nv.constant4,"a",@progbits
	.align	8
	.align		8
.nv.constant4:
        /*0000*/ 	.dword	__assertfail
	.align		8
        /*0008*/ 	.dword	__unnamed_1
	.align		8
        /*0010*/ 	.dword	_ZN40_INTERNAL_42ad100b_4_k_cu_a9025b51_171374cuda3std3__45__cpo5beginE
	.align		8
        /*0018*/ 	.dword	_ZN40_INTERNAL_42ad100b_4_k_cu_a9025b51_171374cuda3std3__45__cpo3endE
	.align		8
        /*0020*/ 	.dword	_ZN40_INTERNAL_42ad100b_4_k_cu_a9025b51_171374cuda3std3__45__cpo6cbeginE
	.align		8
        /*0028*/ 	.dword	_ZN40_INTERNAL_42ad100b_4_k_cu_a9025b51_171374cuda3std3__45__cpo4cendE
	.align		8
        /*0030*/ 	.dword	_ZN40_INTERNAL_42ad100b_4_k_cu_a9025b51_171374cuda3std3__442_GLOBAL__N__42ad100b_4_k_cu_a9025b51_171376ignoreE
	.align		8
        /*0038*/ 	.dword	_ZN40_INTERNAL_42ad100b_4_k_cu_a9025b51_171374cuda3std3__419piecewise_constructE
	.align		8
        /*0040*/ 	.dword	_ZN40_INTERNAL_42ad100b_4_k_cu_a9025b51_171374cuda3std3__48in_placeE
	.align		8
        /*0048*/ 	.dword	_ZN40_INTERNAL_42ad100b_4_k_cu_a9025b51_171374cuda3std6ranges3__45__cpo4swapE
	.align		8
        /*0050*/ 	.dword	_ZN40_INTERNAL_42ad100b_4_k_cu_a9025b51_171374cuda3std6ranges3__45__cpo9iter_moveE
	.align		8
        /*0058*/ 	.dword	_ZN40_INTERNAL_42ad100b_4_k_cu_a9025b51_171374cute7productE
	.align		8
        /*0060*/ 	.dword	_ZN40_INTERNAL_42ad100b_4_k_cu_a9025b51_171374cute1_E
	.align		8
        /*0068*/ 	.dword	$str$22
	.align		8
        /*0070*/ 	.dword	$str$23


//--------------------- .text._ZN7cutlass13device_kernelINS_4gemm6kernel13GemmUniversalIN4cute5tupleIJiiiiEEENS1_10collective13CollectiveMmaINS1_34MainloopSm90TmaGmmaWarpSpecializedILi12ENS5_IJNS4_1CILi2EEENSA_ILi1EEESC_EEENS1_35KernelTmaWarpSpecializedCooperativeEEENS5_IJNSA_ILi512EEENSA_ILi64EEENSA_ILi32EEEEEEaNS5_IJlSC_lEEEaSK_NS4_8TiledMMAINS4_8MMA_AtomIJNS4_4SM904GMMA26MMA_64x64x32_S32S8S8_SS_TNEEEENS4_6LayoutISD_NS5_IJSC_NSA_ILi0EEESS_EEEEENS5_IJNS4_10UnderscoreESV_SV_EEEEENS4_13SM90_TMA_LOADENS4_14ComposedLayoutINS4_7SwizzleILi1ELi4ELi3EEENS4_18smem_ptr_flag_bitsILi8EEENSR_INS5_IJNSA_ILi8EEESI_EEENS5_IJSI_SC_EEEEEEEvNS4_8identityENS4_23SM90_TMA_LOAD_MULTICASTES18_vS19_EENS_8epilogue10collective6detail29Sm90TmaWarpSpecializedAdapterINS1D_15DefaultEpilogueIaSK_SK_NS1C_6thread17LinearCombinationIaLi1EiiLNS1H_9ScaleType4KindE0ELNS_15FloatRoundStyleE2EaEENS1_15EpilogueDefaultEEEEEvvEEEEvNT_6ParamsE --------------------------
	.section	.text._ZN7cutlass13device_kernelINS_4gemm6kernel13GemmUniversalIN4cute5tupleIJiiiiEEENS1_10collective13CollectiveMmaINS1_34MainloopSm90TmaGmmaWarpSpecializedILi12ENS5_IJNS4_1CILi2EEENSA_ILi1EEESC_EEENS1_35KernelTmaWarpSpecializedCooperativeEEENS5_IJNSA_ILi512EEENSA_ILi64EEENSA_ILi32EEEEEEaNS5_IJlSC_lEEEaSK_NS4_8TiledMMAINS4_8MMA_AtomIJNS4_4SM904GMMA26MMA_64x64x32_S32S8S8_SS_TNEEEENS4_6LayoutISD_NS5_IJSC_NSA_ILi0EEESS_EEEEENS5_IJNS4_10UnderscoreESV_SV_EEEEENS4_13SM90_TMA_LOADENS4_14ComposedLayoutINS4_7SwizzleILi1ELi4ELi3EEENS4_18smem_ptr_flag_bitsILi8EEENSR_INS5_IJNSA_ILi8EEESI_EEENS5_IJSI_SC_EEEEEEEvNS4_8identityENS4_23SM90_TMA_LOAD_MULTICASTES18_vS19_EENS_8epilogue10collective6detail29Sm90TmaWarpSpecializedAdapterINS1D_15DefaultEpilogueIaSK_SK_NS1C_6thread17LinearCombinationIaLi1EiiLNS1H_9ScaleType4KindE0ELNS_15FloatRoundStyleE2EaEENS1_15EpilogueDefaultEEEEEvvEEEEvNT_6ParamsE,"ax",@progbits
	.align	128
.text._ZN7cutlass13device_kernelINS_4gemm6kernel13GemmUniversalIN4cute5tupleIJiiiiEEENS1_10collective13CollectiveMmaINS1_34MainloopSm90TmaGmmaWarpSpecializedILi12ENS5_IJNS4_1CILi2EEENSA_ILi1EEESC_EEENS1_35KernelTmaWarpSpecializedCooperativeEEENS5_IJNSA_ILi512EEENSA_ILi64EEENSA_ILi32EEEEEEaNS5_IJlSC_lEEEaSK_NS4_8TiledMMAINS4_8MMA_AtomIJNS4_4SM904GMMA26MMA_64x64x32_S32S8S8_SS_TNEEEENS4_6LayoutISD_NS5_IJSC_NSA_ILi0EEESS_EEEEENS5_IJNS4_10UnderscoreESV_SV_EEEEENS4_13SM90_TMA_LOADENS4_14ComposedLayoutINS4_7SwizzleILi1ELi4ELi3EEENS4_18smem_ptr_flag_bitsILi8EEENSR_INS5_IJNSA_ILi8EEESI_EEENS5_IJSI_SC_EEEEEEEvNS4_8identityENS4_23SM90_TMA_LOAD_MULTICASTES18_vS19_EENS_8epilogue10collective6detail29Sm90TmaWarpSpecializedAdapterINS1D_15DefaultEpilogueIaSK_SK_NS1C_6thread17LinearCombinationIaLi1EiiLNS1H_9ScaleType4KindE0ELNS_15FloatRoundStyleE2EaEENS1_15EpilogueDefaultEEEEEvvEEEEvNT_6ParamsE:
        .type           _ZN7cutlass13device_kernelINS_4gemm6kernel13GemmUniversalIN4cute5tupleIJiiiiEEENS1_10collective13CollectiveMmaINS1_34MainloopSm90TmaGmmaWarpSpecializedILi12ENS5_IJNS4_1CILi2EEENSA_ILi1EEESC_EEENS1_35KernelTmaWarpSpecializedCooperativeEEENS5_IJNSA_ILi512EEENSA_ILi64EEENSA_ILi32EEEEEEaNS5_IJlSC_lEEEaSK_NS4_8TiledMMAINS4_8MMA_AtomIJNS4_4SM904GMMA26MMA_64x64x32_S32S8S8_SS_TNEEEENS4_6LayoutISD_NS5_IJSC_NSA_ILi0EEESS_EEEEENS5_IJNS4_10UnderscoreESV_SV_EEEEENS4_13SM90_TMA_LOADENS4_14ComposedLayoutINS4_7SwizzleILi1ELi4ELi3EEENS4_18smem_ptr_flag_bitsILi8EEENSR_INS5_IJNSA_ILi8EEESI_EEENS5_IJSI_SC_EEEEEEEvNS4_8identityENS4_23SM90_TMA_LOAD_MULTICASTES18_vS19_EENS_8epilogue10collective6detail29Sm90TmaWarpSpecializedAdapterINS1D_15DefaultEpilogueIaSK_SK_NS1C_6thread17LinearCombinationIaLi1EiiLNS1H_9ScaleType4KindE0ELNS_15FloatRoundStyleE2EaEENS1_15EpilogueDefaultEEEEEvvEEEEvNT_6ParamsE,@function
        .size           _ZN7cutlass13device_kernelINS_4gemm6kernel13GemmUniversalIN4cute5tupleIJiiiiEEENS1_10collective13CollectiveMmaINS1_34MainloopSm90TmaGmmaWarpSpecializedILi12ENS5_IJNS4_1CILi2EEENSA_ILi1EEESC_EEENS1_35KernelTmaWarpSpecializedCooperativeEEENS5_IJNSA_ILi512EEENSA_ILi64EEENSA_ILi32EEEEEEaNS5_IJlSC_lEEEaSK_NS4_8TiledMMAINS4_8MMA_AtomIJNS4_4SM904GMMA26MMA_64x64x32_S32S8S8_SS_TNEEEENS4_6LayoutISD_NS5_IJSC_NSA_ILi0EEESS_EEEEENS5_IJNS4_10UnderscoreESV_SV_EEEEENS4_13SM90_TMA_LOADENS4_14ComposedLayoutINS4_7SwizzleILi1ELi4ELi3EEENS4_18smem_ptr_flag_bitsILi8EEENSR_INS5_IJNSA_ILi8EEESI_EEENS5_IJSI_SC_EEEEEEEvNS4_8identityENS4_23SM90_TMA_LOAD_MULTICASTES18_vS19_EENS_8epilogue10collective6detail29Sm90TmaWarpSpecializedAdapterINS1D_15DefaultEpilogueIaSK_SK_NS1C_6thread17LinearCombinationIaLi1EiiLNS1H_9ScaleType4KindE0ELNS_15FloatRoundStyleE2EaEENS1_15EpilogueDefaultEEEEEvvEEEEvNT_6ParamsE,(.L_x_208 - _ZN7cutlass13device_kernelINS_4gemm6kernel13GemmUniversalIN4cute5tupleIJiiiiEEENS1_10collective13CollectiveMmaINS1_34MainloopSm90TmaGmmaWarpSpecializedILi12ENS5_IJNS4_1CILi2EEENSA_ILi1EEESC_EEENS1_35KernelTmaWarpSpecializedCooperativeEEENS5_IJNSA_ILi512EEENSA_ILi64EEENSA_ILi32EEEEEEaNS5_IJlSC_lEEEaSK_NS4_8TiledMMAINS4_8MMA_AtomIJNS4_4SM904GMMA26MMA_64x64x32_S32S8S8_SS_TNEEEENS4_6LayoutISD_NS5_IJSC_NSA_ILi0EEESS_EEEEENS5_IJNS4_10UnderscoreESV_SV_EEEEENS4_13SM90_TMA_LOADENS4_14ComposedLayoutINS4_7SwizzleILi1ELi4ELi3EEENS4_18smem_ptr_flag_bitsILi8EEENSR_INS5_IJNSA_ILi8EEESI_EEENS5_IJSI_SC_EEEEEEEvNS4_8identityENS4_23SM90_TMA_LOAD_MULTICASTES18_vS19_EENS_8epilogue10collective6detail29Sm90TmaWarpSpecializedAdapterINS1D_15DefaultEpilogueIaSK_SK_NS1C_6thread17LinearCombinationIaLi1EiiLNS1H_9ScaleType4KindE0ELNS_15FloatRoundStyleE2EaEENS1_15EpilogueDefaultEEEEEvvEEEEvNT_6ParamsE)
        .other          _ZN7cutlass13device_kernelINS_4gemm6kernel13GemmUniversalIN4cute5tupleIJiiiiEEENS1_10collective13CollectiveMmaINS1_34MainloopSm90TmaGmmaWarpSpecializedILi12ENS5_IJNS4_1CILi2EEENSA_ILi1EEESC_EEENS1_35KernelTmaWarpSpecializedCooperativeEEENS5_IJNSA_ILi512EEENSA_ILi64EEENSA_ILi32EEEEEEaNS5_IJlSC_lEEEaSK_NS4_8TiledMMAINS4_8MMA_AtomIJNS4_4SM904GMMA26MMA_64x64x32_S32S8S8_SS_TNEEEENS4_6LayoutISD_NS5_IJSC_NSA_ILi0EEESS_EEEEENS5_IJNS4_10UnderscoreESV_SV_EEEEENS4_13SM90_TMA_LOADENS4_14ComposedLayoutINS4_7SwizzleILi1ELi4ELi3EEENS4_18smem_ptr_flag_bitsILi8EEENSR_INS5_IJNSA_ILi8EEESI_EEENS5_IJSI_SC_EEEEEEEvNS4_8identityENS4_23SM90_TMA_LOAD_MULTICASTES18_vS19_EENS_8epilogue10collective6detail29Sm90TmaWarpSpecializedAdapterINS1D_15DefaultEpilogueIaSK_SK_NS1C_6thread17LinearCombinationIaLi1EiiLNS1H_9ScaleType4KindE0ELNS_15FloatRoundStyleE2EaEENS1_15EpilogueDefaultEEEEEvvEEEEvNT_6ParamsE,@"STO_CUDA_ENTRY STV_DEFAULT"
_ZN7cutlass13device_kernelINS_4gemm6kernel13GemmUniversalIN4cute5tupleIJiiiiEEENS1_10collective13CollectiveMmaINS1_34MainloopSm90TmaGmmaWarpSpecializedILi12ENS5_IJNS4_1CILi2EEENSA_ILi1EEESC_EEENS1_35KernelTmaWarpSpecializedCooperativeEEENS5_IJNSA_ILi512EEENSA_ILi64EEENSA_ILi32EEEEEEaNS5_IJlSC_lEEEaSK_NS4_8TiledMMAINS4_8MMA_AtomIJNS4_4SM904GMMA26MMA_64x64x32_S32S8S8_SS_TNEEEENS4_6LayoutISD_NS5_IJSC_NSA_ILi0EEESS_EEEEENS5_IJNS4_10UnderscoreESV_SV_EEEEENS4_13SM90_TMA_LOADENS4_14ComposedLayoutINS4_7SwizzleILi1ELi4ELi3EEENS4_18smem_ptr_flag_bitsILi8EEENSR_INS5_IJNSA_ILi8EEESI_EEENS5_IJSI_SC_EEEEEEEvNS4_8identityENS4_23SM90_TMA_LOAD_MULTICASTES18_vS19_EENS_8epilogue10collective6detail29Sm90TmaWarpSpecializedAdapterINS1D_15DefaultEpilogueIaSK_SK_NS1C_6thread17LinearCombinationIaLi1EiiLNS1H_9ScaleType4KindE0ELNS_15FloatRoundStyleE2EaEENS1_15EpilogueDefaultEEEEEvvEEEEvNT_6ParamsE:
[----:B------:R-:W0:Y:S01]  /*0000*/  LDC R1, c[0x0][0x28] ;  /* 0x00000a00ff017b82 */ /* 0x000e220000000800 */
[----:B------:R-:W1:Y:S01]  /*0010*/  S2R R18, SR_TID.X ;  /* 0x0000000000127919 */ /* 0x000e620000002100 */
[----:B------:R-:W-:Y:S01]  /*0020*/  ELECT P0, URZ, PT ;  /* 0x00000000003f782f */ /* 0x000fe20003800000 */
[----:B------:R-:W-:Y:S01]  /*0030*/  BSSY B0, `(.L_x_0) ;  /* 0x000000f000007945 */ /* 0x000fe20003800000 */
[--C-:B-1----:R-:W-:Y:S02]  /*0040*/  SHF.R.U32.HI R0, RZ, 0x5, R18.reuse ;  /* 0x00000005ff007819 */ /* 0x102fe40000011612 */
[----:B------:R-:W-:-:S03]  /*0050*/  SHF.R.U32.HI R3, RZ, 0x7, R18 ;  /* 0x00000007ff037819 */ /* 0x000fc60000011612 */
[----:B------:R-:W1:Y:S04]  /*0060*/  SHFL.IDX PT, R2, R0, RZ, 0x1f ;  /* 0x00001fff00027589 */ /* 0x000e6800000e0000 */
[----:B------:R2:W3:Y:S01]  /*0070*/  SHFL.IDX PT, R5, R3, RZ, 0x1f ;  /* 0x00001fff03057589 */ /* 0x0004e200000e0000 */
[----:B-1----:R-:W-:-:S13]  /*0080*/  ISETP.NE.OR P0, PT, R2, RZ, !P0 ;  /* 0x000000ff0200720c */ /* 0x002fda0004705670 */
[----:B0-23--:R-:W-:Y:S05]  /*0090*/  @P0 BRA `(.L_x_1) ;  /* 0x0000000000200947 */ /* 0x00dfea0003800000 */
[----:B------:R-:W-:Y:S02]  /*00a0*/  ULDC.64 UR4, c[0x0][0x198] ;  /* 0x0000660000047ab9 */ /* 0x000fe40000000a00 */
[----:B------:R-:W-:Y:S02]  /*00b0*/  UIADD3 UR6, UP0, UR4, 0xf0, URZ ;  /* 0x000000f004067890 */ /* 0x000fe4000ff1e03f */
[----:B------:R-:W-:Y:S02]  /*00c0*/  UIADD3 UR4, UP1, UR4, 0x1f0, URZ ;  /* 0x000001f004047890 */ /* 0x000fe4000ff3e03f */
[----:B------:R-:W-:Y:S02]  /*00d0*/  UIADD3.X UR7, URZ, UR5, URZ, UP0, !UPT ;  /* 0x000000053f077290 */ /* 0x000fe400087fe43f */
[----:B------:R-:W-:-:S07]  /*00e0*/  UIADD3.X UR5, URZ, UR5, URZ, UP1, !UPT ;  /* 0x000000053f057290 */ /* 0x000fce0008ffe43f */
[----:B------:R0:W-:Y:S02]  /*00f0*/  UTMACCTL.PF [UR6] ;  /* 0x00000000060079b9 */ /* 0x0001e40008040000 */
[----:B------:R0:W-:Y:S02]  /*0100*/  UTMACCTL.PF [UR4] ;  /* 0x00000000040079b9 */ /* 0x0001e40008040000 */
[----:B0-----:R-:W-:Y:S01]  /*0110*/  NOP ;  /* 0x0000000000007918 */ /* 0x001fe20000000000 */
.L_x_1:
[----:B------:R-:W-:Y:S05]  /*0120*/  BSYNC B0 ;  /* 0x0000000000007941 */ /* 0x000fea0003800000 */
.L_x_0:
[----:B------:R-:W0:Y:S02]  /*0130*/  SHFL.IDX PT, R3, R0, RZ, 0x1f ;  /* 0x00001fff00037589 */ /* 0x000e2400000e0000 */
[----:B0-----:R-:W-:-:S13]  /*0140*/  ISETP.NE.AND P0, PT, R3, RZ, PT ;  /* 0x000000ff0300720c */ /* 0x001fda0003f05270 */
[----:B------:R-:W-:Y:S05]  /*0150*/  @P0 BRA `(.L_x_2) ;  /* 0x0000000000a40947 */ /* 0x000fea0003800000 */
[----:B------:R-:W-:Y:S01]  /*0160*/  ELECT P0, URZ, PT ;  /* 0x00000000003f782f */ /* 0x000fe20003800000 */
[----:B------:R-:W-:-:S12]  /*0170*/  BSSY B0, `(.L_x_2) ;  /* 0x0000027000007945 */ /* 0x000fd80003800000 */
[----:B------:R-:W-:Y:S05]  /*0180*/  @!P0 BRA `(.L_x_3) ;  /* 0x0000000000948947 */ /* 0x000fea0003800000 */
[----:B------:R-:W0:Y:S01]  /*0190*/  S2UR UR8, SR_CgaCtaId ;  /* 0x00000000000879c3 */ /* 0x000e220000008800 */
[----:B------:R-:W-:Y:S01]  /*01a0*/  UMOV UR4, 0x400 ;  /* 0x0000040000047882 */ /* 0x000fe20000000000 */
[----:B------:R-:W-:Y:S01]  /*01b0*/  UMOV UR5, 0x1 ;  /* 0x0000000100057882 */ /* 0x000fe20000000000 */
[----:B------:R-:W-:Y:S02]  /*01c0*/  UMOV UR6, 0x4 ;  /* 0x0000000400067882 */ /* 0x000fe40000000000 */
[----:B------:R-:W-:-:S04]  /*01d0*/  UIADD3 UR6, -UR6, 0x100000, URZ ;  /* 0x0010000006067890 */ /* 0x000fc8000fffe13f */
[----:B------:R-:W-:Y:S02]  /*01e0*/  USHF.L.U32 UR7, UR6, 0xb, URZ ;  /* 0x0000000b06077899 */ /* 0x000fe4000800063f */
[----:B------:R-:W-:Y:S02]  /*01f0*/  USHF.L.U32 UR6, UR6, 0x1, URZ ;  /* 0x0000000106067899 */ /* 0x000fe4000800063f */
[----:B0-----:R-:W-:Y:S02]  /*0200*/  ULEA UR8, UR8, UR4, 0x18 ;  /* 0x0000000408087291 */ /* 0x001fe4000f8ec03f */
[----:B------:R-:W-:-:S04]  /*0210*/  UIADD3 UR4, -UR5, 0x100000, URZ ;  /* 0x0010000005047890 */ /* 0x000fc8000fffe13f */
[----:B------:R-:W-:Y:S02]  /*0220*/  USHF.L.U32 UR5, UR4, 0xb, URZ ;  /* 0x0000000b04057899 */ /* 0x000fe4000800063f */
[----:B------:R-:W-:Y:S01]  /*0230*/  USHF.L.U32 UR4, UR4, 0x1, URZ ;  /* 0x0000000104047899 */ /* 0x000fe2000800063f */
[----:B------:R-:W0:Y:S11]  /*0240*/  FENCE.VIEW.ASYNC.S ;  /* 0x00000000000073c6 */ /* 0x000e360000000000 */
[----:B0-----:R0:W1:Y:S01]  /*0250*/  SYNCS.EXCH.64 URZ, [UR8], UR4 ;  /* 0x00000004083f75b2 */ /* 0x0010620008000100 */
[----:B------:R0:W2:Y:S01]  /*0260*/  SYNCS.EXCH.64 URZ, [UR8+0x60], UR6 ;  /* 0x00006006083f75b2 */ /* 0x0000a20008000100 */
[----:B------:R0:W3:Y:S01]  /*0270*/  SYNCS.EXCH.64 URZ, [UR8+0x8], UR4 ;  /* 0x00000804083f75b2 */ /* 0x0000e20008000100 */
[----:B------:R0:W4:Y:S01]  /*0280*/  SYNCS.EXCH.64 URZ, [UR8+0x68], UR6 ;  /* 0x00006806083f75b2 */ /* 0x0001220008000100 */
[----:B------:R0:W0:Y:S01]  /*0290*/  SYNCS.EXCH.64 URZ, [UR8+0x10], UR4 ;  /* 0x00001004083f75b2 */ /* 0x0000220008000100 */
        /* <DEDUP_REMOVED lines=19> */
[----:B-1----:R-:W-:Y:S01]  /*03d0*/  NOP ;  /* 0x0000000000007918 */ /* 0x002fe20000000000 */
.L_x_3:
[----:B0-----:R-:W-:Y:S05]  /*03e0*/  BSYNC B0 ;  /* 0x0000000000007941 */ /* 0x001fea0003800000 */
.L_x_2:
[----:B------:R-:W-:Y:S01]  /*03f0*/  SHF.R.S32.HI R7, RZ, 0x1f, R18 ;  /* 0x0000001fff077819 */ /* 0x000fe20000011412 */
[----:B------:R-:W0:Y:S01]  /*0400*/  SHFL.IDX PT, R0, R0, RZ, 0x1f ;  /* 0x00001fff00007589 */ /* 0x000e2200000e0000 */
[----:B------:R-:W1:Y:S01]  /*0410*/  S2UR UR8, SR_CTAID.X ;  /* 0x00000000000879c3 */ /* 0x000e620000002500 */
[----:B------:R-:W-:Y:S02]  /*0420*/  ELECT P0, URZ, PT ;  /* 0x00000000003f782f */ /* 0x000fe40003800000 */
[----:B------:R-:W-:Y:S01]  /*0430*/  LEA.HI R7, R7, R18, RZ, 0x7 ;  /* 0x0000001207077211 */ /* 0x000fe200078f38ff */
[----:B------:R-:W5:Y:S01]  /*0440*/  S2R R4, SR_CTAID.Y ;  /* 0x0000000000047919 */ /* 0x000f620000002600 */
[----:B------:R-:W-:Y:S01]  /*0450*/  SHF.R.S32.HI R8, RZ, 0x1f, R3 ;  /* 0x0000001fff087819 */ /* 0x000fe20000011403 */
[----:B------:R-:W-:Y:S01]  /*0460*/  ULDC UR4, c[0x0][0x150] ;  /* 0x0000540000047ab9 */ /* 0x000fe20000000800 */
[----:B------:R-:W-:Y:S01]  /*0470*/  LOP3.LUT R7, R7, 0xffffff80, RZ, 0xc0, !PT ;  /* 0xffffff8007077812 */ /* 0x000fe200078ec0ff */
[----:B------:R-:W-:Y:S01]  /*0480*/  NOP ;  /* 0x0000000000007918 */ /* 0x000fe20000000000 */
[----:B------:R-:W-:Y:S01]  /*0490*/  LEA.HI R8, R8, R3, RZ, 0x2 ;  /* 0x0000000308087211 */ /* 0x000fe200078f10ff */
[----:B------:R-:W2:Y:S01]  /*04a0*/  LDC R10, c[0x0][0x144] ;  /* 0x00005100ff0a7b82 */ /* 0x000ea20000000800 */
[----:B------:R-:W-:Y:S01]  /*04b0*/  NOP ;  /* 0x0000000000007918 */ /* 0x000fe20000000000 */
[----:B------:R-:W-:Y:S01]  /*04c0*/  IMAD.IADD R6, R18, 0x1, -R7 ;  /* 0x0000000112067824 */ /* 0x000fe200078e0a07 */
[----:B------:R-:W-:Y:S01]  /*04d0*/  LOP3.LUT R8, R8, 0x3ffffffc, RZ, 0xc0, !PT ;  /* 0x3ffffffc08087812 */ /* 0x000fe200078ec0ff */
[----:B------:R-:W-:Y:S01]  /*04e0*/  IMAD.MOV.U32 R153, RZ, RZ, 0x1 ;  /* 0x00000001ff997424 */ /* 0x000fe200078e00ff */
[----:B------:R-:W-:-:S02]  /*04f0*/  ISETP.NE.AND P3, PT, R5, RZ, PT ;  /* 0x000000ff0500720c */ /* 0x000fc40003f65270 */
[----:B------:R-:W-:Y:S01]  /*0500*/  SHF.R.S32.HI R7, RZ, 0x1f, R6 ;  /* 0x0000001fff077819 */ /* 0x000fe20000011406 */
[----:B------:R-:W-:Y:S01]  /*0510*/  IMAD.IADD R8, R3, 0x1, -R8 ;  /* 0x0000000103087824 */ /* 0x000fe200078e0a08 */
[----:B------:R-:W3:Y:S02]  /*0520*/  LDC R13, c[0x0][0x140] ;  /* 0x00005000ff0d7b82 */ /* 0x000ee40000000800 */
[----:B------:R-:W-:Y:S02]  /*0530*/  LEA.HI R7, R7, R6, RZ, 0x3 ;  /* 0x0000000607077211 */ /* 0x000fe400078f18ff */
[----:B0-----:R-:W-:Y:S02]  /*0540*/  ISETP.NE.OR P0, PT, R0, RZ, !P0 ;  /* 0x000000ff0000720c */ /* 0x001fe40004705670 */
[--C-:B------:R-:W-:Y:S02]  /*0550*/  SHF.R.S32.HI R0, RZ, 0x3, R7.reuse ;  /* 0x00000003ff007819 */ /* 0x100fe40000011407 */
[----:B------:R-:W-:-:S02]  /*0560*/  SHF.R.S32.HI R7, RZ, 0x1f, R7 ;  /* 0x0000001fff077819 */ /* 0x000fc40000011407 */
[----:B-1----:R-:W-:Y:S02]  /*0570*/  I2FP.F32.U32 R9, UR8 ;  /* 0x0000000800097c45 */ /* 0x002fe40008201000 */
[----:B------:R-:W-:-:S03]  /*0580*/  LEA.HI R7, R7, R0, RZ, 0x2 ;  /* 0x0000000007077211 */ /* 0x000fc600078f10ff */
[----:B------:R-:W-:Y:S01]  /*0590*/  FMUL R9, R9, UR4 ;  /* 0x0000000409097c20 */ /* 0x000fe20008400000 */
[----:B------:R-:W-:Y:S01]  /*05a0*/  LOP3.LUT R7, R7, 0xfffffffc, RZ, 0xc0, !PT ;  /* 0xfffffffc07077812 */ /* 0x000fe200078ec0ff */
[----:B------:R-:W-:Y:S01]  /*05b0*/  VOTEU.ALL UP0, P0 ;  /* 0x00000000003f7886 */ /* 0x000fe20000000000 */
[----:B-----5:R-:W-:Y:S01]  /*05c0*/  I2FP.F32.U32 R3, R4 ;  /* 0x0000000400037245 */ /* 0x020fe20000201000 */
[----:B------:R-:W-:Y:S01]  /*05d0*/  ULDC UR4, c[0x0][0x154] ;  /* 0x0000550000047ab9 */ /* 0x000fe20000000800 */
[----:B------:R-:W-:Y:S01]  /*05e0*/  VOTEU.ALL UP1, P0 ;  /* 0x00000000003f7886 */ /* 0x000fe20000020000 */
[----:B------:R-:W0:Y:S01]  /*05f0*/  F2I.U32.TRUNC.NTZ R9, R9 ;  /* 0x0000000900097305 */ /* 0x000e22000020f000 */
[----:B------:R-:W-:Y:S01]  /*0600*/  IMAD.IADD R7, R0, 0x1, -R7 ;  /* 0x0000000100077824 */ /* 0x000fe200078e0a07 */
[----:B------:R-:W1:Y:S01]  /*0610*/  @!UP0 S2UR UR7, SR_CgaCtaId ;  /* 0x00000000000789c3 */ /* 0x000e620000008800 */
[----:B------:R-:W-:Y:S01]  /*0620*/  FMUL R12, R3, UR4 ;  /* 0x00000004030c7c20 */ /* 0x000fe20008400000 */
[----:B------:R-:W-:Y:S01]  /*0630*/  UMOV UR4, 0x20 ;  /* 0x0000002000047882 */ /* 0x000fe20000000000 */
[----:B------:R-:W-:Y:S01]  /*0640*/  IMAD R8, R8, 0x4, R7 ;  /* 0x0000000408087824 */ /* 0x000fe200078e0207 */
[----:B------:R-:W-:Y:S01]  /*0650*/  @!UP0 UMOV UR6, 0x400 ;  /* 0x0000040000068882 */ /* 0x000fe20000000000 */
[----:B------:R-:W-:-:S04]  /*0660*/  @!UP0 UIADD3 UR4, -UR4, 0x100000, URZ ;  /* 0x0010000004048890 */ /* 0x000fc8000fffe13f */
[----:B------:R-:W-:Y:S02]  /*0670*/  @!UP0 USHF.L.U32 UR5, UR4, 0xb, URZ ;  /* 0x0000000b04058899 */ /* 0x000fe4000800063f */
[----:B------:R-:W-:Y:S01]  /*0680*/  @!UP0 USHF.L.U32 UR4, UR4, 0x1, URZ ;  /* 0x0000000104048899 */ /* 0x000fe2000800063f */
[----:B---3--:R-:W-:Y:S01]  /*0690*/  ISETP.EQ.U32.AND P2, PT, R13, 0x1, PT ;  /* 0x000000010d00780c */ /* 0x008fe20003f42070 */
[----:B------:R-:W3:Y:S01]  /*06a0*/  F2I.U32.TRUNC.NTZ R12, R12 ;  /* 0x0000000c000c7305 */ /* 0x000ee2000020f000 */
[----:B------:R-:W-:Y:S01]  /*06b0*/  LEA.HI R0, R8, R8, RZ, 0x1 ;  /* 0x0000000808007211 */ /* 0x000fe200078f08ff */
[----:B------:R-:W5:Y:S03]  /*06c0*/  LDC R7, c[0x0][0x148] ;  /* 0x00005200ff077b82 */ /* 0x000f660000000800 */
[----:B------:R-:W-:Y:S01]  /*06d0*/  LOP3.LUT R11, R0, 0xfffffffe, RZ, 0xc0, !PT ;  /* 0xfffffffe000b7812 */ /* 0x000fe200078ec0ff */
[----:B0-----:R-:W-:Y:S01]  /*06e0*/  IMAD.MOV R15, RZ, RZ, -R9 ;  /* 0x000000ffff0f7224 */ /* 0x001fe200078e0a09 */
[----:B------:R-:W-:-:S03]  /*06f0*/  SHF.R.S32.HI R9, RZ, 0x1f, R2 ;  /* 0x0000001fff097819 */ /* 0x000fc60000011402 */
[----:B--2---:R-:W-:Y:S01]  /*0700*/  IMAD R3, R10, R15, UR8 ;  /* 0x000000080a037e24 */ /* 0x004fe2000f8e020f */
[----:B------:R-:W-:Y:S01]  /*0710*/  LEA.HI R9, R9, R2, RZ, 0x2 ;  /* 0x0000000209097211 */ /* 0x000fe200078f10ff */
[C---:B------:R-:W-:Y:S02]  /*0720*/  IMAD.IADD R0, R8.reuse, 0x1, -R11 ;  /* 0x0000000108007824 */ /* 0x040fe400078e0a0b */
[----:B------:R-:W-:Y:S01]  /*0730*/  IMAD.SHL.U32 R11, R8, 0x4, RZ ;  /* 0x00000004080b7824 */ /* 0x000fe200078e00ff */
[----:B------:R-:W-:Y:S01]  /*0740*/  LOP3.LUT R9, R9, 0xfffffffc, RZ, 0xc0, !PT ;  /* 0xfffffffc09097812 */ /* 0x000fe200078ec0ff */
[----:B---3--:R-:W-:Y:S01]  /*0750*/  IMAD.MOV R24, RZ, RZ, -R12 ;  /* 0x000000ffff187224 */ /* 0x008fe200078e0a0c */
[----:B------:R-:W-:Y:S01]  /*0760*/  ISETP.NE.AND P4, PT, R0, R3, PT ;  /* 0x000000030000720c */ /* 0x000fe20003f85270 */
[----:B-1----:R-:W-:Y:S01]  /*0770*/  @!UP0 ULEA UR6, UR7, UR6, 0x18 ;  /* 0x0000000607068291 */ /* 0x002fe2000f8ec03f */
[----:B------:R-:W-:Y:S01]  /*0780*/  LOP3.LUT R154, R8, 0xc, R11, 0x78, !PT ;  /* 0x0000000c089a7812 */ /* 0x000fe200078e780b */
[----:B------:R-:W-:Y:S01]  /*0790*/  IMAD.IADD R0, R2, 0x1, -R9 ;  /* 0x0000000102007824 */ /* 0x000fe200078e0a09 */
[----:B------:R-:W-:Y:S01]  /*07a0*/  VOTEU.ALL UP0, P0 ;  /* 0x00000000003f7886 */ /* 0x000fe20000000000 */
[----:B------:R-:W-:Y:S01]  /*07b0*/  LOP3.LUT P0, RZ, R6, 0x7, RZ, 0xc0, !PT ;  /* 0x0000000706ff7812 */ /* 0x000fe2000780c0ff */
[----:B------:R-:W-:-:S02]  /*07c0*/  VIADD R6, R5, 0xffffffff ;  /* 0xffffffff05067836 */ /* 0x000fc40000000000 */
[----:B------:R-:W-:Y:S01]  /*07d0*/  ISETP.NE.AND P1, PT, R0, 0x3, PT ;  /* 0x000000030000780c */ /* 0x000fe20003f25270 */
[----:B-----5:R-:W-:Y:S01]  /*07e0*/  IMAD R9, R7, R24, R4 ;  /* 0x0000001807097224 */ /* 0x020fe200078e0204 */
[----:B------:R-:W-:Y:S02]  /*07f0*/  ISETP.LT.U32.AND P0, PT, R154, 0x2, !P0 ;  /* 0x000000029a00780c */ /* 0x000fe40004701070 */
[----:B------:R-:W-:Y:S01]  /*0800*/  ISETP.EQ.OR P1, PT, R0, RZ, !P1 ;  /* 0x000000ff0000720c */ /* 0x000fe20004f22670 */
[----:B------:R-:W0:Y:S02]  /*0810*/  FENCE.VIEW.ASYNC.S ;  /* 0x00000000000073c6 */ /* 0x000e240000000000 */
[----:B0-----:R0:W1:Y:S01]  /*0820*/  @!UP0 SYNCS.EXCH.64 URZ, [UR6+0xd0], UR4 ;  /* 0x0000d004063f85b2 */ /* 0x0010620008000100 */
[----:B------:R-:W-:Y:S02]  /*0830*/  @P4 LEA.HI R2, R154, R154, RZ, 0x1 ;  /* 0x0000009a9a024211 */ /* 0x000fe400078f08ff */
[----:B------:R-:W-:-:S02]  /*0840*/  ISETP.EQ.AND P1, PT, R5, RZ, P1 ;  /* 0x000000ff0500720c */ /* 0x000fc40000f22270 */
[----:B------:R-:W-:Y:S02]  /*0850*/  @P4 SHF.R.S32.HI R2, RZ, 0x1, R2 ;  /* 0x00000001ff024819 */ /* 0x000fe40000011402 */
[----:B------:R-:W-:Y:S02]  /*0860*/  ISETP.GE.U32.AND P6, PT, R6, 0x2, PT ;  /* 0x000000020600780c */ /* 0x000fe40003fc6070 */
[----:B------:R-:W-:Y:S02]  /*0870*/  @P4 ISETP.NE.AND P5, PT, R2, R9, PT ;  /* 0x000000090200420c */ /* 0x000fe40003fa5270 */
[----:B------:R-:W-:Y:S02]  /*0880*/  SEL R2, RZ, 0x1, !P0 ;  /* 0x00000001ff027807 */ /* 0x000fe40004000000 */
[----:B------:R-:W-:Y:S02]  /*0890*/  @P4 SEL R153, RZ, 0x1, P5 ;  /* 0x00000001ff994807 */ /* 0x000fe40002800000 */
[----:B------:R-:W-:Y:S01]  /*08a0*/  SEL R19, RZ, 0x1, !P1 ;  /* 0x00000001ff137807 */ /* 0x000fe20004800000 */
[----:B------:R0:W2:Y:S01]  /*08b0*/  @!UP1 SYNCS.EXCH.64 URZ, [UR6+0xd8], UR4 ;  /* 0x0000d804063f95b2 */ /* 0x0000a20008000100 */
[----:B------:R-:W-:Y:S01]  /*08c0*/  LOP3.LUT R153, R153, R2, RZ, 0xc0, !PT ;  /* 0x0000000299997212 */ /* 0x000fe200078ec0ff */
[----:B------:R-:W-:Y:S01]  /*08d0*/  NOP ;  /* 0x0000000000007918 */ /* 0x000fe20000000000 */
[----:B------:R-:W-:Y:S01]  /*08e0*/  SEL R19, R19, 0x2, P6 ;  /* 0x0000000213137807 */ /* 0x000fe20003000000 */
[----:B------:R-:W-:Y:S06]  /*08f0*/  @!P2 BRA `(.L_x_4) ;  /* 0x000000000008a947 */ /* 0x000fec0003800000 */
[----:B-12-4-:R-:W-:Y:S01]  /*0900*/  UCGABAR_ARV ;  /* 0x00000000000079c7 */ /* 0x016fe20008000000 */
[----:B------:R-:W-:Y:S05]  /*0910*/  BRA `(.L_x_5) ;  /* 0x0000000000047947 */ /* 0x000fea0003800000 */
.L_x_4:
[----:B-12-4-:R-:W-:Y:S01]  /*0920*/  NOP ;  /* 0x0000000000007918 */ /* 0x016fe20000000000 */
.L_x_5:
[----:B------:R-:W1:Y:S01]  /*0930*/  LDC R2, c[0x0][0x65c] ;  /* 0x00019700ff027b82 */ /* 0x000e620000000800 */
[----:B------:R-:W-:Y:S01]  /*0940*/  IMAD.U32 R8, RZ, RZ, UR8 ;  /* 0x00000008ff087e24 */ /* 0x000fe2000f8e00ff */
[----:B------:R-:W-:Y:S01]  /*0950*/  LOP3.LUT R155, R155, 0xf7ffffff, RZ, 0xc0, !PT ;  /* 0xf7ffffff9b9b7812 */ /* 0x000fe200078ec0ff */
[----:B------:R-:W-:Y:S01]  /*0960*/  IMAD.MOV.U32 R9, RZ, RZ, RZ ;  /* 0x000000ffff097224 */ /* 0x000fe200078e00ff */
[----:B-1----:R-:W-:-:S13]  /*0970*/  ISETP.NE.AND P1, PT, R2, 0x1, PT ;  /* 0x000000010200780c */ /* 0x002fda0003f25270 */
[----:B------:R-:W1:Y:S01]  /*0980*/  @P1 LDC R17, c[0x0][0x10] ;  /* 0x00000400ff111b82 */ /* 0x000e620000000800 */
[----:B------:R-:W-:Y:S01]  /*0990*/  @P1 IMAD.MOV.U32 R5, RZ, RZ, RZ ;  /* 0x000000ffff051224 */ /* 0x000fe200078e00ff */
[----:B------:R-:W-:Y:S01]  /*09a0*/  @P1 LOP3.LUT R155, R155, 0x8000000, RZ, 0xfc, !PT ;  /* 0x080000009b9b1812 */ /* 0x000fe200078efcff */
[----:B------:R-:W-:-:S05]  /*09b0*/  @P1 IMAD.MOV.U32 R13, RZ, RZ, RZ ;  /* 0x000000ffff0d1224 */ /* 0x000fca00078e00ff */
[----:B------:R-:W2:Y:S01]  /*09c0*/  @!P1 LDC R11, c[0x0][0xc] ;  /* 0x00000300ff0b9b82 */ /* 0x000ea20000000800 */
[----:B-1----:R-:W-:-:S04]  /*09d0*/  @P1 IMAD.WIDE.U32 R16, R17, UR8, R4 ;  /* 0x0000000811101c25 */ /* 0x002fc8000f8e0004 */
[----:B------:R-:W-:Y:S02]  /*09e0*/  @P1 IMAD.IADD R17, R17, 0x1, R13 ;  /* 0x0000000111111824 */ /* 0x000fe400078e020d */
[----:B--2---:R-:W-:-:S04]  /*09f0*/  @!P1 IMAD.WIDE.U32 R8, R4, R11, R8 ;  /* 0x0000000b04089225 */ /* 0x004fc800078e0008 */
[----:B------:R-:W-:Y:S02]  /*0a00*/  @!P1 IMAD.MOV.U32 R16, RZ, RZ, R8 ;  /* 0x000000ffff109224 */ /* 0x000fe400078e0008 */
[----:B------:R-:W-:Y:S01]  /*0a10*/  @!P1 IMAD.MOV.U32 R17, RZ, RZ, R9 ;  /* 0x000000ffff119224 */ /* 0x000fe200078e0009 */
[----:B------:R-:W-:Y:S06]  /*0a20*/  @!P2 BRA `(.L_x_6) ;  /* 0x00000000000ca947 */ /* 0x000fec0003800000 */
[----:B------:R-:W-:Y:S01]  /*0a30*/  UCGABAR_WAIT ;  /* 0x0000000000007dc7 */ /* 0x000fe20008000000 */
[----:B------:R-:W-:Y:S01]  /*0a40*/  CCTL.IVALL ;  /* 0x00000000ff00798f */ /* 0x000fe20002000000 */
[----:B------:R-:W-:Y:S05]  /*0a50*/  BRA `(.L_x_7) ;  /* 0x0000000000047947 */ /* 0x000fea0003800000 */
.L_x_6:
[----:B------:R-:W-:Y:S06]  /*0a60*/  BAR.SYNC.DEFER_BLOCKING 0x0 ;  /* 0x0000000000007b1d */ /* 0x000fec0000010000 */
.L_x_7:
[----:B------:R-:W-:Y:S05]  /*0a70*/  @!P3 BRA `(.L_x_8) ;  /* 0x000000a400e4b947 */ /* 0x000fea0003800000 */
[----:B------:R-:W-:-:S13]  /*0a80*/  ISETP.GT.U32.AND P0, PT, R6, 0x1, PT ;  /* 0x000000010600780c */ /* 0x000fda0003f04070 */
[----:B0-----:R-:W-:Y:S05]  /*0a90*/  @P0 EXIT ;  /* 0x000000000000094d */ /* 0x001fea0003800000 */
[----:B------:R-:W-:Y:S01]  /*0aa0*/  ULDC.64 UR4, c[0x0][0x650] ;  /* 0x0001940000047ab9 */ /* 0x000fe20000000a00 */
[----:B------:R-:W-:Y:S01]  /*0ab0*/  PRMT R0, RZ, 0x7610, R0 ;  /* 0x00007610ff007816 */ /* 0x000fe20000000000 */
[----:B------:R-:W-:Y:S01]  /*0ac0*/  IMAD.MOV.U32 R152, RZ, RZ, -0x1 ;  /* 0xffffffffff987424 */ /* 0x000fe200078e00ff */
[----:B------:R-:W-:Y:S01]  /*0ad0*/  ISETP.GE.U32.AND P0, PT, R16, UR4, PT ;  /* 0x0000000410007c0c */ /* 0x000fe2000bf06070 */
[----:B------:R-:W-:Y:S02]  /*0ae0*/  IMAD.MOV.U32 R23, RZ, RZ, -0x1 ;  /* 0xffffffffff177424 */ /* 0x000fe400078e00ff */
[----:B------:R-:W-:Y:S01]  /*0af0*/  IMAD.MOV.U32 R22, RZ, RZ, -0x1 ;  /* 0xffffffffff167424 */ /* 0x000fe200078e00ff */
[----:B------:R-:W-:-:S13]  /*0b00*/  ISETP.GE.U32.AND.EX P0, PT, R17, UR5, PT, P0 ;  /* 0x0000000511007c0c */ /* 0x000fda000bf06100 */
[----:B------:R-:W-:Y:S05]  /*0b10*/  @P0 BRA `(.L_x_9) ;  /* 0x00000004002c0947 */ /* 0x000fea0003800000 */
[----:B------:R-:W0:Y:S01]  /*0b20*/  LDC.64 R20, c[0x0][0x628] ;  /* 0x00018a00ff147b82 */ /* 0x000e220000000a00 */
[----:B------:R-:W-:Y:S02]  /*0b30*/  IMAD.MOV.U32 R8, RZ, RZ, R16 ;  /* 0x000000ffff087224 */ /* 0x000fe400078e0010 */
[----:B------:R-:W-:-:S05]  /*0b40*/  IMAD.MOV.U32 R9, RZ, RZ, R17 ;  /* 0x000000ffff097224 */ /* 0x000fca00078e0011 */
[----:B------:R-:W1:Y:S08]  /*0b50*/  LDC R0, c[0x0][0x630] ;  /* 0x00018c00ff007b82 */ /* 0x000e700000000800 */
[----:B------:R-:W2:Y:S01]  /*0b60*/  LDC.64 R22, c[0x0][0x620] ;  /* 0x00018800ff167b82 */ /* 0x000ea20000000a00 */
[----:B0-----:R-:W-:-:S04]  /*0b70*/  ISETP.NE.U32.AND P0, PT, R20, RZ, PT ;  /* 0x000000ff1400720c */ /* 0x001fc80003f05070 */
[----:B------:R-:W-:-:S13]  /*0b80*/  ISETP.NE.AND.EX P0, PT, R21, RZ, PT, P0 ;  /* 0x000000ff1500720c */ /* 0x000fda0003f05300 */
[----:B-12---:R-:W-:Y:S05]  /*0b90*/  @!P0 BRA `(.L_x_10) ;  /* 0x0000000000288947 */ /* 0x006fea0003800000 */
[----:B------:R-:W0:Y:S02]  /*0ba0*/  LDC R13, c[0x0][0x634] ;  /* 0x00018d00ff0d7b82 */ /* 0x000e240000000800 */
[----:B0-----:R-:W-:-:S05]  /*0bb0*/  IADD3 R13, P0, R16, R13, RZ ;  /* 0x0000000d100d7210 */ /* 0x001fca0007f1e0ff */
[----:B------:R-:W-:-:S04]  /*0bc0*/  IMAD.X R15, RZ, RZ, R17, P0 ;  /* 0x000000ffff0f7224 */ /* 0x000fc800000e0611 */
[----:B------:R-:W-:-:S04]  /*0bd0*/  IMAD.WIDE.U32 R8, R15, R20, RZ ;  /* 0x000000140f087225 */ /* 0x000fc800078e00ff */
[----:B------:R-:W-:-:S04]  /*0be0*/  IMAD.WIDE.U32 R10, P0, R13, R21, R8 ;  /* 0x000000150d0a7225 */ /* 0x000fc80007800008 */
[----:B------:R-:W-:-:S04]  /*0bf0*/  IMAD.WIDE.U32 R8, R13, R20, RZ ;  /* 0x000000140d087225 */ /* 0x000fc800078e00ff */
[----:B------:R-:W-:Y:S01]  /*0c00*/  IMAD.X R13, RZ, RZ, RZ, P0 ;  /* 0x000000ffff0d7224 */ /* 0x000fe200000e06ff */
[----:B------:R-:W-:Y:S01]  /*0c10*/  IADD3 RZ, P0, R9, R10, RZ ;  /* 0x0000000a09ff7210 */ /* 0x000fe20007f1e0ff */
[----:B------:R-:W-:-:S04]  /*0c20*/  IMAD.MOV.U32 R12, RZ, RZ, R11 ;  /* 0x000000ffff0c7224 */ /* 0x000fc800078e000b */
[----:B------:R-:W-:-:S08]  /*0c30*/  IMAD.WIDE.U32.X R8, R15, R21, R12, P0 ;  /* 0x000000150f087225 */ /* 0x000fd000000e040c */
.L_x_10:
[----:B------:R-:W0:Y:S01]  /*0c40*/  LDC.64 R20, c[0x0][0x640] ;  /* 0x00019000ff147b82 */ /* 0x000e220000000a00 */
[--C-:B------:R-:W-:Y:S01]  /*0c50*/  SHF.R.U64 R26, R8, R0, R9.reuse ;  /* 0x00000000081a7219 */ /* 0x100fe20000001209 */
[----:B------:R-:W-:Y:S01]  /*0c60*/  IMAD R28, R7, R24, R4 ;  /* 0x00000018071c7224 */ /* 0x000fe200078e0204 */
[----:B------:R-:W-:Y:S02]  /*0c70*/  SHF.R.U32.HI R0, RZ, R0, R9 ;  /* 0x00000000ff007219 */ /* 0x000fe40000011609 */
[----:B------:R-:W-:-:S03]  /*0c80*/  IADD3 R5, P0, RZ, -R26, RZ ;  /* 0x8000001aff057210 */ /* 0x000fc60007f1e0ff */
[----:B------:R-:W1:Y:S02]  /*0c90*/  LDC R6, c[0x0][0x618] ;  /* 0x00018600ff067b82 */ /* 0x000e640000000800 */
[----:B------:R-:W-:-:S04]  /*0ca0*/  IMAD.X R9, RZ, RZ, ~R0, P0 ;  /* 0x000000ffff097224 */ /* 0x000fc800000e0e00 */
[-C--:B------:R-:W-:Y:S02]  /*0cb0*/  IMAD R0, R9, R22.reuse, RZ ;  /* 0x0000001609007224 */ /* 0x080fe400078e02ff */
[----:B------:R-:W2:Y:S01]  /*0cc0*/  LDC R11, c[0x0][0x608] ;  /* 0x00018200ff0b7b82 */ /* 0x000ea20000000800 */
[----:B------:R-:W-:-:S04]  /*0cd0*/  IMAD.WIDE.U32 R8, R5, R22, R16 ;  /* 0x0000001605087225 */ /* 0x000fc800078e0010 */
[----:B------:R-:W-:Y:S02]  /*0ce0*/  IMAD R5, R5, R23, R0 ;  /* 0x0000001705057224 */ /* 0x000fe400078e0200 */
[----:B------:R-:W-:Y:S01]  /*0cf0*/  IMAD.MOV.U32 R23, RZ, RZ, 0x1 ;  /* 0x00000001ff177424 */ /* 0x000fe200078e00ff */
[----:B------:R-:W3:Y:S01]  /*0d00*/  LDC R12, c[0x0][0x658] ;  /* 0x00019600ff0c7b82 */ /* 0x000ee20000000800 */
[----:B0-----:R-:W-:Y:S01]  /*0d10*/  ISETP.NE.U32.AND P0, PT, R20, RZ, PT ;  /* 0x000000ff1400720c */ /* 0x001fe20003f05070 */
[----:B------:R-:W-:Y:S02]  /*0d20*/  IMAD.IADD R5, R9, 0x1, R5 ;  /* 0x0000000109057824 */ /* 0x000fe400078e0205 */
[----:B------:R-:W-:Y:S01]  /*0d30*/  IMAD.MOV.U32 R9, RZ, RZ, -0x1 ;  /* 0xffffffffff097424 */ /* 0x000fe200078e00ff */
[----:B------:R-:W-:-:S03]  /*0d40*/  ISETP.NE.AND.EX P0, PT, R21, RZ, PT, P0 ;  /* 0x000000ff1500720c */ /* 0x000fc60003f05300 */
[----:B------:R-:W0:Y:S01]  /*0d50*/  LDC R15, c[0x0][0x600] ;  /* 0x00018000ff0f7b82 */ /* 0x000e220000000800 */
[-CC-:B-1----:R-:W-:Y:S02]  /*0d60*/  SHF.R.U64 R13, R8, R6.reuse, R5.reuse ;  /* 0x00000006080d7219 */ /* 0x182fe40000001205 */
[----:B------:R-:W-:-:S05]  /*0d70*/  SHF.R.U32.HI R0, RZ, R6, R5 ;  /* 0x00000006ff007219 */ /* 0x000fca0000011605 */
[----:B------:R-:W1:Y:S01]  /*0d80*/  LDC R14, c[0x0][0x648] ;  /* 0x00019200ff0e7b82 */ /* 0x000e620000000800 */
[-CC-:B--2---:R-:W-:Y:S02]  /*0d90*/  SHF.R.U64 R27, R13, R11.reuse, R0.reuse ;  /* 0x0000000b0d1b7219 */ /* 0x184fe40000001200 */
[----:B------:R-:W-:-:S05]  /*0da0*/  SHF.R.U32.HI R5, RZ, R11, R0 ;  /* 0x0000000bff057219 */ /* 0x000fca0000011600 */
[----:B------:R-:W2:Y:S01]  /*0db0*/  LDC R22, c[0x0][0x638] ;  /* 0x00018e00ff167b82 */ /* 0x000ea20000000800 */
[-CC-:B---3--:R-:W-:Y:S02]  /*0dc0*/  SHF.R.U64 R24, R27, R12.reuse, R5.reuse ;  /* 0x0000000c1b187219 */ /* 0x188fe40000001205 */
[-C--:B------:R-:W-:Y:S02]  /*0dd0*/  SHF.L.U32 R0, R9, R12.reuse, RZ ;  /* 0x0000000c09007219 */ /* 0x080fe400000006ff */
[----:B------:R-:W-:Y:S01]  /*0de0*/  SHF.R.U32.HI R5, RZ, R12, R5 ;  /* 0x0000000cff057219 */ /* 0x000fe20000011605 */
[----:B------:R-:W-:Y:S01]  /*0df0*/  IMAD.MOV.U32 R4, RZ, RZ, R24 ;  /* 0x000000ffff047224 */ /* 0x000fe200078e0018 */
[----:B------:R-:W-:Y:S01]  /*0e00*/  LOP3.LUT R10, RZ, R0, RZ, 0x33, !PT ;  /* 0x00000000ff0a7212 */ /* 0x000fe200078e33ff */
[----:B------:R-:W3:Y:S01]  /*0e10*/  LDC R25, c[0x0][0x610] ;  /* 0x00018400ff197b82 */ /* 0x000ee20000000800 */
[----:B------:R-:W-:Y:S05]  /*0e20*/  @!P0 BRA `(.L_x_11) ;  /* 0x0000000000288947 */ /* 0x000fea0003800000 */
[----:B------:R-:W4:Y:S02]  /*0e30*/  LDC R9, c[0x0][0x64c] ;  /* 0x00019300ff097b82 */ /* 0x000f240000000800 */
[----:B----4-:R-:W-:-:S05]  /*0e40*/  IADD3 R9, P0, R24, R9, RZ ;  /* 0x0000000918097210 */ /* 0x010fca0007f1e0ff */
        /* <DEDUP_REMOVED lines=8> */
.L_x_11:
[----:B-1----:R-:W-:Y:S01]  /*0ed0*/  SHF.R.U64 R4, R4, R14, R5 ;  /* 0x0000000e04047219 */ /* 0x002fe20000001205 */
[----:B0-----:R-:W-:Y:S01]  /*0ee0*/  VIADD R6, R15, 0xffffffff ;  /* 0xffffffff0f067836 */ /* 0x001fe20000000000 */
[----:B------:R-:W-:Y:S02]  /*0ef0*/  SHF.L.U32 R0, R23, R12, RZ ;  /* 0x0000000c17007219 */ /* 0x000fe400000006ff */
[----:B------:R-:W-:Y:S01]  /*0f00*/  LOP3.LUT R5, R27, R10, RZ, 0xc0, !PT ;  /* 0x0000000a1b057212 */ /* 0x000fe200078ec0ff */
[----:B------:R-:W-:Y:S01]  /*0f10*/  IMAD.MOV R7, RZ, RZ, -R4 ;  /* 0x000000ffff077224 */ /* 0x000fe200078e0a04 */
[----:B------:R-:W-:Y:S02]  /*0f20*/  SEL R3, R3, R28, !P1 ;  /* 0x0000001c03037207 */ /* 0x000fe40004800000 */
[----:B------:R-:W-:Y:S01]  /*0f30*/  LOP3.LUT R6, R13, R6, RZ, 0xc0, !PT ;  /* 0x000000060d067212 */ /* 0x000fe200078ec0ff */
[----:B------:R-:W-:Y:S02]  /*0f40*/  IMAD R4, R0, R4, R5 ;  /* 0x0000000400047224 */ /* 0x000fe400078e0205 */
[----:B--2---:R-:W-:-:S02]  /*0f50*/  IMAD R0, R7, R22, R24 ;  /* 0x0000001607007224 */ /* 0x004fc400078e0218 */
[----:B---3--:R-:W-:Y:S02]  /*0f60*/  IMAD R3, R4, R25, R3 ;  /* 0x0000001904037224 */ /* 0x008fe400078e0203 */
[----:B------:R-:W-:Y:S02]  /*0f70*/  IMAD R152, R0, R15, R6 ;  /* 0x0000000f00987224 */ /* 0x000fe400078e0206 */
[----:B------:R-:W-:Y:S02]  /*0f80*/  IMAD.MOV.U32 R4, RZ, RZ, 0x1 ;  /* 0x00000001ff047424 */ /* 0x000fe400078e00ff */
[----:B------:R-:W-:Y:S01]  /*0f90*/  IMAD.MOV.U32 R22, RZ, RZ, R26 ;  /* 0x000000ffff167224 */ /* 0x000fe200078e001a */
[----:B------:R-:W-:Y:S02]  /*0fa0*/  SEL R23, R152, R3, !P1 ;  /* 0x0000000398177207 */ /* 0x000fe40004800000 */
[----:B------:R-:W-:Y:S02]  /*0fb0*/  PRMT R0, R4, 0x7610, R0 ;  /* 0x0000761004007816 */ /* 0x000fe40000000000 */
[----:B------:R-:W-:-:S07]  /*0fc0*/  SEL R152, R3, R152, !P1 ;  /* 0x0000009803987207 */ /* 0x000fce0004800000 */
.L_x_9:
[----:B------:R-:W-:-:S08]  /*0fd0*/  NOP ;  /* 0x0000000000007918 */ /* 0x000fd00000000000 */
[----:B------:R-:W0:Y:S02]  /*0fe0*/  USETMAXREG.TRY_ALLOC.CTAPOOL UP0, 0xe8 ;  /* 0x000000e8000079c8 */ /* 0x000e240008000600 */
[----:B0-----:R-:W-:-:S13]  /*0ff0*/  PLOP3.LUT P0, PT, PT, PT, UP0, 0x80, 0x0 ;  /* 0x000000000000781c */ /* 0x001fda0003f0f008 */
[----:B------:R-:W-:Y:S05]  /*1000*/  @!P0 BRA `(.L_x_9) ;  /* 0xfffffffc00f08947 */ /* 0x000fea000383ffff */
[----:B------:R-:W-:Y:S01]  /*1010*/  ULDC.64 UR4, c[0x0][0x598] ;  /* 0x0001660000047ab9 */ /* 0x000fe20000000a00 */
[----:B------:R-:W-:Y:S01]  /*1020*/  ULDC.64 UR36, c[0x0][0x208] ;  /* 0x0000820000247ab9 */ /* 0x000fe20000000a00 */
[----:B------:R-:W-:-:S04]  /*1030*/  ISETP.NE.U32.AND P0, PT, RZ, UR4, PT ;  /* 0x00000004ff007c0c */ /* 0x000fc8000bf05070 */
[----:B------:R-:W-:-:S13]  /*1040*/  ISETP.NE.AND.EX P0, PT, RZ, UR5, PT, P0 ;  /* 0x00000005ff007c0c */ /* 0x000fda000bf05300 */
[----:B------:R-:W-:Y:S05]  /*1050*/  @!P0 BRA `(.L_x_12) ;  /* 0x00000000001c8947 */ /* 0x000fea0003800000 */
[----:B------:R-:W0:Y:S02]  /*1060*/  LDC.64 R4, c[0x0][0x598] ;  /* 0x00016600ff047b82 */ /* 0x000e240000000a00 */
[----:B0-----:R-:W2:Y:S02]  /*1070*/  LDG.E.64 R4, desc[UR36][R4.64] ;  /* 0x0000002404047981 */ /* 0x001ea4000c1e1b00 */
[----:B--2---:R-:W-:-:S04]  /*1080*/  ISETP.NE.U32.AND P0, PT, R4, RZ, PT ;  /* 0x000000ff0400720c */ /* 0x004fc80003f05070 */
[----:B------:R-:W-:-:S13]  /*1090*/  ISETP.NE.AND.EX P0, PT, R5, RZ, PT, P0 ;  /* 0x000000ff0500720c */ /* 0x000fda0003f05300 */
[----:B------:R-:W-:Y:S05]  /*10a0*/  @!P0 BRA `(.L_x_12) ;  /* 0x0000000000088947 */ /* 0x000fea0003800000 */
[----:B------:R0:W5:Y:S01]  /*10b0*/  LD.E R156, desc[UR36][R4.64] ;  /* 0x00000024049c7980 */ /* 0x000162000c101900 */
[----:B------:R-:W-:Y:S05]  /*10c0*/  BRA `(.L_x_13) ;  /* 0x0000000000247947 */ /* 0x000fea0003800000 */
.L_x_12:
[----:B------:R-:W-:Y:S02]  /*10d0*/  ULDC.64 UR4, c[0x0][0x588] ;  /* 0x0001620000047ab9 */ /* 0x000fe40000000a00 */
[----:B------:R-:W-:-:S04]  /*10e0*/  ISETP.NE.U32.AND P0, PT, RZ, UR4, PT ;  /* 0x00000004ff007c0c */ /* 0x000fc8000bf05070 */
[----:B------:R-:W-:-:S13]  /*10f0*/  ISETP.NE.AND.EX P0, PT, RZ, UR5, PT, P0 ;  /* 0x00000005ff007c0c */ /* 0x000fda000bf05300 */
[----:B------:R-:W-:Y:S05]  /*1100*/  @!P0 BRA `(.L_x_14) ;  /* 0x00000000000c8947 */ /* 0x000fea0003800000 */
[----:B------:R-:W0:Y:S02]  /*1110*/  LDC.64 R156, c[0x0][0x588] ;  /* 0x00016200ff9c7b82 */ /* 0x000e240000000a00 */
[----:B0-----:R1:W5:Y:S01]  /*1120*/  LDG.E R156, desc[UR36][R156.64] ;  /* 0x000000249c9c7981 */ /* 0x001362000c1e1900 */
[----:B------:R-:W-:Y:S05]  /*1130*/  BRA `(.L_x_13) ;  /* 0x0000000000087947 */ /* 0x000fea0003800000 */
.L_x_14:
[----:B------:R-:W-:Y:S02]  /*1140*/  ULDC UR4, c[0x0][0x580] ;  /* 0x0001600000047ab9 */ /* 0x000fe40000000800 */
[----:B------:R-:W-:-:S07]  /*1150*/  IMAD.U32 R156, RZ, RZ, UR4 ;  /* 0x00000004ff9c7e24 */ /* 0x000fce000f8e00ff */
.L_x_13:
[----:B------:R-:W-:Y:S02]  /*1160*/  ULDC.64 UR4, c[0x0][0x5a0] ;  /* 0x0001680000047ab9 */ /* 0x000fe40000000a00 */
[----:B------:R-:W-:-:S04]  /*1170*/  ISETP.NE.U32.AND P0, PT, RZ, UR4, PT ;  /* 0x00000004ff007c0c */ /* 0x000fc8000bf05070 */
[----:B------:R-:W-:-:S13]  /*1180*/  ISETP.NE.AND.EX P0, PT, RZ, UR5, PT, P0 ;  /* 0x00000005ff007c0c */ /* 0x000fda000bf05300 */
[----:B------:R-:W-:Y:S05]  /*1190*/  @!P0 BRA `(.L_x_15) ;  /* 0x00000000001c8947 */ /* 0x000fea0003800000 */
[----:B0-----:R-:W0:Y:S02]  /*11a0*/  LDC.64 R4, c[0x0][0x5a0] ;  /* 0x00016800ff047b82 */ /* 0x001e240000000a00 */
[----:B0-----:R-:W2:Y:S02]  /*11b0*/  LDG.E.64 R4, desc[UR36][R4.64] ;  /* 0x0000002404047981 */ /* 0x001ea4000c1e1b00 */
[----:B--2---:R-:W-:-:S04]  /*11c0*/  ISETP.NE.U32.AND P0, PT, R4, RZ, PT ;  /* 0x000000ff0400720c */ /* 0x004fc80003f05070 */
[----:B------:R-:W-:-:S13]  /*11d0*/  ISETP.NE.AND.EX P0, PT, R5, RZ, PT, P0 ;  /* 0x000000ff0500720c */ /* 0x000fda0003f05300 */
[----:B------:R-:W-:Y:S05]  /*11e0*/  @!P0 BRA `(.L_x_15) ;  /* 0x0000000000088947 */ /* 0x000fea0003800000 */
[----:B-1----:R0:W5:Y:S01]  /*11f0*/  LD.E R157, desc[UR36][R4.64] ;  /* 0x00000024049d7980 */ /* 0x002162000c101900 */
[----:B------:R-:W-:Y:S05]  /*1200*/  BRA `(.L_x_16) ;  /* 0x0000000000247947 */ /* 0x000fea0003800000 */
.L_x_15:
[----:B------:R-:W-:Y:S02]  /*1210*/  ULDC.64 UR4, c[0x0][0x590] ;  /* 0x0001640000047ab9 */ /* 0x000fe40000000a00 */
[----:B------:R-:W-:-:S04]  /*1220*/  ISETP.NE.U32.AND P0, PT, RZ, UR4, PT ;  /* 0x00000004ff007c0c */ /* 0x000fc8000bf05070 */
[----:B------:R-:W-:-:S13]  /*1230*/  ISETP.NE.AND.EX P0, PT, RZ, UR5, PT, P0 ;  /* 0x00000005ff007c0c */ /* 0x000fda000bf05300 */
[----:B------:R-:W-:Y:S05]  /*1240*/  @!P0 BRA `(.L_x_17) ;  /* 0x00000000000c8947 */ /* 0x000fea0003800000 */
[----:B0-----:R-:W1:Y:S02]  /*1250*/  LDC.64 R4, c[0x0][0x590] ;  /* 0x00016400ff047b82 */ /* 0x001e640000000a00 */
[----:B-1----:R1:W5:Y:S01]  /*1260*/  LDG.E R157, desc[UR36][R4.64] ;  /* 0x00000024049d7981 */ /* 0x002362000c1e1900 */
[----:B------:R-:W-:Y:S05]  /*1270*/  BRA `(.L_x_16) ;  /* 0x0000000000087947 */ /* 0x000fea0003800000 */
.L_x_17:
[----:B------:R-:W-:Y:S02]  /*1280*/  ULDC UR4, c[0x0][0x584] ;  /* 0x0001610000047ab9 */ /* 0x000fe40000000800 */
[----:B-1----:R-:W-:-:S07]  /*1290*/  IMAD.U32 R157, RZ, RZ, UR4 ;  /* 0x00000004ff9d7e24 */ /* 0x002fce000f8e00ff */
.L_x_16:
[----:B------:R-:W-:-:S13]  /*12a0*/  LOP3.LUT P0, RZ, R0, 0xff, RZ, 0xc0, !PT ;  /* 0x000000ff00ff7812 */ /* 0x000fda000780c0ff */
[----:B------:R-:W-:Y:S05]  /*12b0*/  @!P0 EXIT ;  /* 0x000000000000894d */ /* 0x000fea0003800000 */
[----:B01----:R-:W0:Y:S01]  /*12c0*/  LDC.64 R4, c[0x0][0x5c8] ;  /* 0x00017200ff047b82 */ /* 0x003e220000000a00 */
[----:B------:R-:W-:Y:S01]  /*12d0*/  ULDC UR4, c[0x0][0x28c] ;  /* 0x0000a30000047ab9 */ /* 0x000fe20000000800 */
[----:B------:R-:W-:Y:S01]  /*12e0*/  UMOV UR38, URZ ;  /* 0x0000003f00267c82 */ /* 0x000fe20008000000 */
[----:B------:R-:W-:Y:S01]  /*12f0*/  UIADD3 UR4, UR4, 0x1f, URZ ;  /* 0x0000001f04047890 */ /* 0x000fe2000fffe03f */
[----:B------:R-:W-:-:S03]  /*1300*/  UMOV UR39, URZ ;  /* 0x0000003f00277c82 */ /* 0x000fc60008000000 */
[----:B------:R-:W-:-:S04]  /*1310*/  USHF.R.S32.HI UR5, URZ, 0x1f, UR4 ;  /* 0x0000001f3f057899 */ /* 0x000fc80008011404 */
[----:B------:R-:W-:-:S04]  /*1320*/  ULEA.HI UR5, UR5, UR4, URZ, 0x5 ;  /* 0x0000000405057291 */ /* 0x000fc8000f8f283f */
[----:B------:R-:W-:Y:S01]  /*1330*/  USHF.R.S32.HI UR40, URZ, 0x5, UR5 ;  /* 0x000000053f287899 */ /* 0x000fe20008011405 */
[C-C-:B0-----:R-:W-:Y:S01]  /*1340*/  SHF.L.U64.HI R158, R4.reuse, 0x7, R5.reuse ;  /* 0x00000007049e7819 */ /* 0x141fe20000010205 */
[C---:B------:R-:W-:Y:S01]  /*1350*/  IMAD.SHL.U32 R161, R4.reuse, 0x80, RZ ;  /* 0x0000008004a17824 */ /* 0x040fe200078e00ff */
[C-C-:B------:R-:W-:Y:S01]  /*1360*/  SHF.L.U64.HI R159, R4.reuse, 0x3, R5.reuse ;  /* 0x00000003049f7819 */ /* 0x140fe20000010205 */
[C---:B------:R-:W-:Y:S01]  /*1370*/  IMAD.SHL.U32 R162, R4.reuse, 0x8, RZ ;  /* 0x0000000804a27824 */ /* 0x040fe200078e00ff */
[C---:B------:R-:W-:Y:S01]  /*1380*/  SHF.L.U64.HI R160, R4.reuse, 0x8, R5 ;  /* 0x0000000804a07819 */ /* 0x040fe20000010205 */
[----:B------:R-:W-:-:S07]  /*1390*/  IMAD.SHL.U32 R163, R4, 0x100, RZ ;  /* 0x0000010004a37824 */ /* 0x000fce00078e00ff */
.L_x_157:
[----:B------:R-:W-:Y:S01]  /*13a0*/  LOP3.LUT R0, R18, 0x80, RZ, 0xc0, !PT ;  /* 0x0000008012007812 */ /* 0x000fe200078ec0ff */
[----:B------:R-:W0:Y:S01]  /*13b0*/  S2UR UR7, SR_CgaCtaId ;  /* 0x00000000000779c3 */ /* 0x000e220000008800 */
[----:B------:R-:W-:Y:S02]  /*13c0*/  UMOV UR6, 0x400 ;  /* 0x0000040000067882 */ /* 0x000fe40000000000 */
[----:B------:R-:W-:-:S06]  /*13d0*/  SHF.R.U32.HI R0, RZ, 0x7, R0 ;  /* 0x00000007ff007819 */ /* 0x000fcc0000011600 */
[----:B-1----:R-:W1:Y:S01]  /*13e0*/  SHFL.IDX PT, R0, R0, RZ, 0x1f ;  /* 0x00001fff00007589 */ /* 0x002e6200000e0000 */
[----:B0-----:R-:W-:Y:S01]  /*13f0*/  ULEA UR42, UR7, UR6, 0x18 ;  /* 0x00000006072a7291 */ /* 0x001fe2000f8ec03f */
[----:B-1----:R-:W-:-:S13]  /*1400*/  R2UR UR4, R0 ;  /* 0x00000000000472ca */ /* 0x002fda00000e0000 */
[----:B------:R-:W-:-:S04]  /*1410*/  ULEA.HI UR5, UR4, UR4, URZ, 0x1 ;  /* 0x0000000404057291 */ /* 0x000fc8000f8f083f */
[----:B------:R-:W-:-:S04]  /*1420*/  ULOP3.LUT UR5, UR5, 0x1ffffe, URZ, 0xc0, !UPT ;  /* 0x001ffffe05057892 */ /* 0x000fc8000f8ec03f */
[----:B------:R-:W-:-:S03]  /*1430*/  UIADD3 UR5, UR4, -UR5, URZ ;  /* 0x8000000504057290 */ /* 0x000fc6000fffe03f */
[----:B------:R-:W-:Y:S01]  /*1440*/  ULDC UR4, c[0x0][0x28c] ;  /* 0x0000a30000047ab9 */ /* 0x000fe20000000800 */
[----:B------:R-:W-:Y:S01]  /*1450*/  ULEA UR5, UR5, UR42, 0xb ;  /* 0x0000002a05057291 */ /* 0x000fe2000f8e583f */
[----:B------:R-:W-:-:S03]  /*1460*/  ISETP.LT.AND P0, PT, RZ, UR4, PT ;  /* 0x00000004ff007c0c */ /* 0x000fc6000bf01270 */
[----:B------:R-:W-:-:S04]  /*1470*/  UIADD3 UR5, UR5, 0x180, URZ ;  /* 0x0000018005057890 */ /* 0x000fc8000fffe03f */
[----:B------:R-:W-:-:S04]  /*1480*/  USHF.R.U32.HI UR5, URZ, 0x4, UR5 ;  /* 0x000000043f057899 */ /* 0x000fc80008011605 */
[----:B------:R-:W-:Y:S02]  /*1490*/  ULOP3.LUT UR41, UR5, 0x3fff, URZ, 0xc0, !UPT ;  /* 0x00003fff05297892 */ /* 0x000fe4000f8ec03f */
[----:B--2-4-:R-:W-:Y:S10]  /*14a0*/  @P0 BRA `(.L_x_18) ;  /* 0x0000000000400947 */ /* 0x014ff40003800000 */
[----:B------:R-:W-:Y:S01]  /*14b0*/  MOV R0, 0x0 ;  /* 0x0000000000007802 */ /* 0x000fe20000000f00 */
[----:B------:R-:W-:Y:S01]  /*14c0*/  ULDC.64 UR4, c[0x4][0x68] ;  /* 0x01001a0000047ab9 */ /* 0x000fe20000000a00 */
[----:B------:R-:W-:Y:S01]  /*14d0*/  ULDC.64 UR6, c[0x4][0x8] ;  /* 0x0100020000067ab9 */ /* 0x000fe20000000a00 */
[----:B------:R-:W-:Y:S01]  /*14e0*/  IMAD.U32 R4, RZ, RZ, UR4 ;  /* 0x00000004ff047e24 */ /* 0x000fe2000f8e00ff */
[----:B------:R0:W1:Y:S01]  /*14f0*/  LDC.64 R14, c[0x4][R0] ;  /* 0x01000000000e7b82 */ /* 0x0000620000000a00 */
[----:B------:R-:W-:Y:S01]  /*1500*/  IMAD.U32 R5, RZ, RZ, UR5 ;  /* 0x00000005ff057e24 */ /* 0x000fe2000f8e00ff */
[----:B------:R-:W-:Y:S01]  /*1510*/  ULDC.64 UR4, c[0x4][0x70] ;  /* 0x01001c0000047ab9 */ /* 0x000fe20000000a00 */
[----:B------:R-:W-:Y:S02]  /*1520*/  IMAD.U32 R10, RZ, RZ, UR6 ;  /* 0x00000006ff0a7e24 */ /* 0x000fe4000f8e00ff */
[----:B------:R-:W-:Y:S02]  /*1530*/  IMAD.U32 R6, RZ, RZ, UR4 ;  /* 0x00000004ff067e24 */ /* 0x000fe4000f8e00ff */
[----:B------:R-:W-:-:S02]  /*1540*/  IMAD.U32 R7, RZ, RZ, UR5 ;  /* 0x00000005ff077e24 */ /* 0x000fc4000f8e00ff */
[----:B------:R-:W-:Y:S02]  /*1550*/  IMAD.U32 R11, RZ, RZ, UR7 ;  /* 0x00000007ff0b7e24 */ /* 0x000fe4000f8e00ff */
[----:B------:R-:W-:Y:S02]  /*1560*/  IMAD.MOV.U32 R8, RZ, RZ, 0x1e1 ;  /* 0x000001e1ff087424 */ /* 0x000fe400078e00ff */
[----:B------:R-:W-:Y:S02]  /*1570*/  IMAD.MOV.U32 R12, RZ, RZ, 0x1 ;  /* 0x00000001ff0c7424 */ /* 0x000fe400078e00ff */
[----:B0-----:R-:W-:-:S07]  /*1580*/  IMAD.MOV.U32 R13, RZ, RZ, RZ ;  /* 0x000000ffff0d7224 */ /* 0x001fce00078e00ff */
[----:B------:R-:W-:-:S07]  /*1590*/  LEPC R20, `(.L_x_18) ;  /* 0x000000001014794e */ /* 0x000fce0000000000 */
[----:B-1---5:R-:W-:Y:S05]  /*15a0*/  CALL.ABS.NOINC R14 ;  /* 0x000000000e007343 */ /* 0x022fea0003c00000 */
.L_x_18:
[----:B------:R-:W-:-:S04]  /*15b0*/  LOP3.LUT R0, R19, 0x1, RZ, 0xfc, !PT ;  /* 0x0000000113007812 */ /* 0x000fc800078efcff */
[----:B------:R-:W-:-:S13]  /*15c0*/  ISETP.NE.AND P0, PT, R0, 0x3, PT ;  /* 0x000000030000780c */ /* 0x000fda0003f05270 */
[----:B------:R-:W-:Y:S05]  /*15d0*/  @!P0 BRA `(.L_x_19) ;  /* 0x0000000000048947 */ /* 0x000fea0003800000 */
[----:B------:R-:W-:Y:S01]  /*15e0*/  BPT.TRAP 0x1 ;  /* 0x000000040000795c */ /* 0x000fe20000300000 */
.L_x_19:
[----:B------:R-:W-:Y:S02]  /*15f0*/  IMAD.U32 R3, RZ, RZ, UR39 ;  /* 0x00000027ff037e24 */ /* 0x000fe4000f8e00ff */
[----:B------:R-:W-:-:S03]  /*1600*/  IMAD.U32 R0, RZ, RZ, UR38 ;  /* 0x00000026ff007e24 */ /* 0x000fc6000f8e00ff */
[----:B------:R-:W-:Y:S02]  /*1610*/  LEA R3, R3, UR42, 0x3 ;  /* 0x0000002a03037c11 */ /* 0x000fe4000f8e18ff */
[----:B------:R-:W-:-:S04]  /*1620*/  SHF.L.U32 R0, R0, 0x1f, RZ ;  /* 0x0000001f00007819 */ /* 0x000fc800000006ff */
[----:B------:R0:W1:Y:S01]  /*1630*/  SYNCS.PHASECHK.TRANS64.TRYWAIT P1, [R3+URZ], R0 ;  /* 0x00000000030075a7 */ /* 0x000062000802017f */
[----:B------:R-:W-:Y:S05]  /*1640*/  @!P0 BRA `(.L_x_20) ;  /* 0x0000000000048947 */ /* 0x000fea0003800000 */
[----:B------:R-:W-:Y:S01]  /*1650*/  BPT.TRAP 0x1 ;  /* 0x000000040000795c */ /* 0x000fe20000300000 */
.L_x_20:
[----:B-1----:R-:W-:Y:S05]  /*1660*/  @P1 BRA `(.L_x_21) ;  /* 0x0000000000081947 */ /* 0x002fea0003800000 */
[----:B------:R-:W1:Y:S02]  /*1670*/  SYNCS.PHASECHK.TRANS64.TRYWAIT P1, [R3+URZ], R0 ;  /* 0x00000000030075a7 */ /* 0x000e64000802017f */
[----:B-1----:R-:W-:Y:S05]  /*1680*/  @!P1 BRA `(.L_x_22) ;  /* 0x000000b400709947 */ /* 0x002fea0003800000 */
.L_x_21:
[----:B------:R-:W-:-:S04]  /*1690*/  UISETP.LT.AND UP0, UPT, UR40, 0x1, UPT ;  /* 0x000000012800788c */ /* 0x000fc8000bf01270 */
[----:B------:R-:W-:-:S06]  /*16a0*/  USEL UR4, UR40, 0x1, UP0 ;  /* 0x0000000128047887 */ /* 0x000fcc0008000000 */
[----:B01----:R-:W-:Y:S01]  /*16b0*/  IMAD.U32 R0, RZ, RZ, UR4 ;  /* 0x00000004ff007e24 */ /* 0x003fe2000f8e00ff */
[----:B------:R-:W-:Y:S05]  /*16c0*/  WARPSYNC.ALL ;  /* 0x0000000000007948 */ /* 0x000fea0003800000 */
[----:B------:R-:W-:-:S04]  /*16d0*/  IADD3 R0, -R0, UR40, RZ ;  /* 0x0000002800007c10 */ /* 0x000fc8000fffe1ff */
[----:B------:R-:W-:Y:S01]  /*16e0*/  ISETP.GE.AND P1, PT, R0, 0x1, PT ;  /* 0x000000010000780c */ /* 0x000fe20003f26270 */
[----:B------:R-:W-:Y:S01]  /*16f0*/  UIADD3 UR4, UR42, 0x30180, URZ ;  /* 0x000301802a047890 */ /* 0x000fe2000fffe03f */
[----:B------:R-:W-:Y:S01]  /*1700*/  WARPGROUP.ARRIVE ;  /* 0x00000000000079c5 */ /* 0x000fe20000000000 */
[----:B------:R-:W-:Y:S01]  /*1710*/  UMOV UR9, 0xc0000010 ;  /* 0xc000001000097882 */ /* 0x000fe20000000000 */
[----:B------:R-:W-:Y:S01]  /*1720*/  UMOV UR11, 0xc0000010 ;  /* 0xc0000010000b7882 */ /* 0x000fe20000000000 */
[----:B------:R-:W-:-:S04]  /*1730*/  USHF.R.U32.HI UR4, URZ, 0x4, UR4 ;  /* 0x000000043f047899 */ /* 0x000fc80008011604 */
[----:B------:R-:W-:Y:S02]  /*1740*/  ULOP3.LUT UR5, UR4, 0x3fff, URZ, 0xc0, !UPT ;  /* 0x00003fff04057892 */ /* 0x000fe4000f8ec03f */
[----:B------:R-:W-:Y:S02]  /*1750*/  ULOP3.LUT UR4, UR41, 0x10000, URZ, 0xfc, !UPT ;  /* 0x0001000029047892 */ /* 0x000fe4000f8efc3f */
[----:B------:R-:W-:Y:S02]  /*1760*/  ULOP3.LUT UR5, UR5, 0x10000, URZ, 0xfc, !UPT ;  /* 0x0001000005057892 */ /* 0x000fe4000f8efc3f */
[----:B------:R-:W-:Y:S02]  /*1770*/  ULEA UR8, UR39, UR4, 0xa ;  /* 0x0000000427087291 */ /* 0x000fe4000f8e503f */
[----:B------:R-:W-:Y:S02]  /*1780*/  ULEA UR10, UR39, UR5, 0x7 ;  /* 0x00000005270a7291 */ /* 0x000fe4000f8e383f */
[----:B------:R-:W-:-:S02]  /*1790*/  UIADD3 UR6, UR8, 0x100, URZ ;  /* 0x0000010008067890 */ /* 0x000fc4000fffe03f */
[----:B------:R-:W-:Y:S02]  /*17a0*/  UIADD3 UR7, UR8, 0x200, URZ ;  /* 0x0000020008077890 */ /* 0x000fe4000fffe03f */
[----:B------:R-:W-:-:S03]  /*17b0*/  UIADD3 UR12, UR8, 0x300, URZ ;  /* 0x00000300080c7890 */ /* 0x000fc6000fffe03f */
[----:B------:R-:W-:Y:S01]  /*17c0*/  IGMMA.64x64x32.S8.S8 R120, gdesc[UR8], RZ, !UPT, gsb0 ;  /* 0x01e00000087879f1 */ /* 0x000fe2000c0410ff */
[----:B------:R-:W-:Y:S01]  /*17d0*/  UMOV UR8, UR6 ;  /* 0x0000000600087c82 */ /* 0x000fe20008000000 */
[----:B------:R-:W-:Y:S01]  /*17e0*/  UMOV UR9, 0xc0000010 ;  /* 0xc000001000097882 */ /* 0x000fe20000000000 */
[----:B------:R-:W-:Y:S02]  /*17f0*/  WARPGROUP.DEPBAR.LE gsb0, 0x0 ;  /* 0x00008000000079c5 */ /* 0x000fe40000010000 */
[----:B------:R-:W-:-:S06]  /*1800*/  WARPGROUP.ARRIVE ;  /* 0x00000000000079c5 */ /* 0x000fcc0000000000 */
        /* <DEDUP_REMOVED lines=10> */
[----:B------:R-:W-:Y:S03]  /*18b0*/  IGMMA.64x64x32.S8.S8 R24, gdesc[UR8], RZ, !UPT, gsb0 ;  /* 0x01e00000081879f1 */ /* 0x000fe6000c0410ff */
[----:B------:R-:W-:Y:S02]  /*18c0*/  WARPGROUP.DEPBAR.LE gsb0, 0x0 ;  /* 0x00008000000079c5 */ /* 0x000fe40000010000 */
[----:B------:R-:W-:Y:S05]  /*18d0*/  @!P1 BRA `(.L_x_23) ;  /* 0x0000000400089947 */ /* 0x000fea0003800000 */
[----:B------:R-:W-:Y:S02]  /*18e0*/  UIADD3 UR6, UR39, 0x1, URZ ;  /* 0x0000000127067890 */ /* 0x000fe4000fffe03f */
[----:B------:R-:W-:Y:S02]  /*18f0*/  IMAD.U32 R3, RZ, RZ, UR39 ;  /* 0x00000027ff037e24 */ /* 0x000fe4000f8e00ff */
[----:B------:R-:W-:-:S04]  /*1900*/  UISETP.NE.AND UP0, UPT, UR6, 0xc, UPT ;  /* 0x0000000c0600788c */ /* 0x000fc8000bf05270 */
[----:B------:R-:W-:Y:S02]  /*1910*/  USEL UR7, URZ, 0x1, UP0 ;  /* 0x000000013f077887 */ /* 0x000fe40008000000 */
[----:B------:R-:W-:Y:S02]  /*1920*/  USEL UR6, UR6, URZ, UP0 ;  /* 0x0000003f06067287 */ /* 0x000fe40008000000 */
[----:B------:R-:W-:-:S06]  /*1930*/  ULOP3.LUT UR7, UR38, UR7, URZ, 0x3c, !UPT ;  /* 0x0000000726077292 */ /* 0x000fcc000f8e3c3f */
[----:B------:R-:W-:-:S07]  /*1940*/  IMAD.U32 R6, RZ, RZ, UR7 ;  /* 0x00000007ff067e24 */ /* 0x000fce000f8e00ff */
.L_x_30:
[----:B------:R-:W-:Y:S05]  /*1950*/  @!P0 BRA `(.L_x_24) ;  /* 0x0000000000048947 */ /* 0x000fea0003800000 */
[----:B------:R-:W-:Y:S01]  /*1960*/  BPT.TRAP 0x1 ;  /* 0x000000040000795c */ /* 0x000fe20000300000 */
.L_x_24:
[----:B------:R-:W0:Y:S01]  /*1970*/  S2UR UR8, SR_CgaCtaId ;  /* 0x00000000000879c3 */ /* 0x000e220000008800 */
[----:B------:R-:W-:Y:S01]  /*1980*/  UMOV UR7, 0x400 ;  /* 0x0000040000077882 */ /* 0x000fe20000000000 */
[----:B------:R-:W-:Y:S01]  /*1990*/  SHF.L.U32 R4, R6, 0x1f, RZ ;  /* 0x0000001f06047819 */ /* 0x000fe200000006ff */
[----:B0-----:R-:W-:-:S04]  /*19a0*/  ULEA UR14, UR8, UR7, 0x18 ;  /* 0x00000007080e7291 */ /* 0x001fc8000f8ec03f */
[----:B------:R-:W-:-:S09]  /*19b0*/  ULEA UR7, UR6, UR14, 0x3 ;  /* 0x0000000e06077291 */ /* 0x000fd2000f8e183f */
[----:B------:R0:W1:Y:S01]  /*19c0*/  SYNCS.PHASECHK.TRANS64.TRYWAIT P1, [UR7], R4 ;  /* 0x00000004ff0075a7 */ /* 0x0000620008020147 */
[----:B------:R-:W-:Y:S05]  /*19d0*/  @!P0 BRA `(.L_x_25) ;  /* 0x0000000000048947 */ /* 0x000fea0003800000 */
[----:B------:R-:W-:Y:S01]  /*19e0*/  BPT.TRAP 0x1 ;  /* 0x000000040000795c */ /* 0x000fe20000300000 */
.L_x_25:
[----:B-1----:R-:W-:Y:S05]  /*19f0*/  @P1 BRA `(.L_x_26) ;  /* 0x0000000000081947 */ /* 0x002fea0003800000 */
[----:B------:R-:W1:Y:S02]  /*1a00*/  SYNCS.PHASECHK.TRANS64.TRYWAIT P1, [UR7], R4 ;  /* 0x00000004ff0075a7 */ /* 0x000e640008020147 */
[----:B-1----:R-:W-:Y:S05]  /*1a10*/  @!P1 BRA `(.L_x_27) ;  /* 0x000000b000a09947 */ /* 0x002fea0003800000 */
.L_x_26:
[----:B------:R-:W-:Y:S01]  /*1a20*/  ULEA UR8, UR6, UR4, 0xa ;  /* 0x0000000406087291 */ /* 0x000fe2000f8e503f */
[----:B------:R-:W-:Y:S01]  /*1a30*/  WARPGROUP.ARRIVE ;  /* 0x00000000000079c5 */ /* 0x000fe20000000000 */
[----:B------:R-:W-:Y:S01]  /*1a40*/  ULEA UR10, UR6, UR5, 0x7 ;  /* 0x00000005060a7291 */ /* 0x000fe2000f8e383f */
[----:B------:R-:W-:Y:S01]  /*1a50*/  UMOV UR9, 0xc0000010 ;  /* 0xc000001000097882 */ /* 0x000fe20000000000 */
[----:B------:R-:W-:Y:S01]  /*1a60*/  UMOV UR11, 0xc0000010 ;  /* 0xc0000010000b7882 */ /* 0x000fe20000000000 */
[----:B------:R-:W-:Y:S02]  /*1a70*/  UIADD3 UR7, UR8, 0x100, URZ ;  /* 0x0000010008077890 */ /* 0x000fe4000fffe03f */
[----:B------:R-:W-:Y:S02]  /*1a80*/  UIADD3 UR12, UR8, 0x200, URZ ;  /* 0x00000200080c7890 */ /* 0x000fe4000fffe03f */
[----:B------:R-:W-:Y:S02]  /*1a90*/  UIADD3 UR13, UR8, 0x300, URZ ;  /* 0x00000300080d7890 */ /* 0x000fe4000fffe03f */
[----:B------:R-:W-:Y:S01]  /*1aa0*/  IGMMA.64x64x32.S8.S8 R120, gdesc[UR8], R120, gsb0 ;  /* 0x01e00000087879f1 */ /* 0x000fe20008041078 */
[----:B------:R-:W-:Y:S01]  /*1ab0*/  UMOV UR9, 0xc0000010 ;  /* 0xc000001000097882 */ /* 0x000fe20000000000 */
[----:B------:R-:W-:Y:S01]  /*1ac0*/  UMOV UR8, UR7 ;  /* 0x0000000700087c82 */ /* 0x000fe20008000000 */
[----:B------:R-:W-:-:S02]  /*1ad0*/  WARPGROUP.DEPBAR.LE gsb0, 0x0 ;  /* 0x00008000000079c5 */ /* 0x000fc40000010000 */
[----:B------:R-:W-:-:S06]  /*1ae0*/  WARPGROUP.ARRIVE ;  /* 0x00000000000079c5 */ /* 0x000fcc0000000000 */
[----:B------:R-:W-:Y:S01]  /*1af0*/  IGMMA.64x64x32.S8.S8 R88, gdesc[UR8], R88, gsb0 ;  /* 0x01e00000085879f1 */ /* 0x000fe20008041058 */
[----:B------:R-:W-:Y:S01]  /*1b00*/  UMOV UR8, UR12 ;  /* 0x0000000c00087c82 */ /* 0x000fe20008000000 */
[----:B------:R-:W-:Y:S01]  /*1b10*/  UMOV UR9, 0xc0000010 ;  /* 0xc000001000097882 */ /* 0x000fe20000000000 */
[----:B------:R-:W-:Y:S02]  /*1b20*/  WARPGROUP.DEPBAR.LE gsb0, 0x0 ;  /* 0x00008000000079c5 */ /* 0x000fe40000010000 */
[----:B------:R-:W-:-:S06]  /*1b30*/  WARPGROUP.ARRIVE ;  /* 0x00000000000079c5 */ /* 0x000fcc0000000000 */
[----:B------:R-:W-:Y:S01]  /*1b40*/  IGMMA.64x64x32.S8.S8 R56, gdesc[UR8], R56, gsb0 ;  /* 0x01e00000083879f1 */ /* 0x000fe20008041038 */
[----:B------:R-:W-:Y:S01]  /*1b50*/  UMOV UR8, UR13 ;  /* 0x0000000d00087c82 */ /* 0x000fe20008000000 */
[----:B------:R-:W-:Y:S01]  /*1b60*/  UMOV UR9, 0xc0000010 ;  /* 0xc000001000097882 */ /* 0x000fe20000000000 */
[----:B------:R-:W-:Y:S02]  /*1b70*/  WARPGROUP.DEPBAR.LE gsb0, 0x0 ;  /* 0x00008000000079c5 */ /* 0x000fe40000010000 */
[----:B------:R-:W-:-:S06]  /*1b80*/  WARPGROUP.ARRIVE ;  /* 0x00000000000079c5 */ /* 0x000fcc0000000000 */
[----:B------:R-:W-:Y:S03]  /*1b90*/  IGMMA.64x64x32.S8.S8 R24, gdesc[UR8], R24, gsb0 ;  /* 0x01e00000081879f1 */ /* 0x000fe60008041018 */
[----:B------:R-:W-:Y:S02]  /*1ba0*/  WARPGROUP.DEPBAR.LE gsb0, 0x0 ;  /* 0x00008000000079c5 */ /* 0x000fe40000010000 */
[----:B------:R-:W-:Y:S05]  /*1bb0*/  @!P0 BRA `(.L_x_28) ;  /* 0x0000000000048947 */ /* 0x000fea0003800000 */
[----:B------:R-:W-:Y:S01]  /*1bc0*/  BPT.TRAP 0x1 ;  /* 0x000000040000795c */ /* 0x000fe20000300000 */
.L_x_28:
[----:B------:R-:W-:-:S13]  /*1bd0*/  ISETP.NE.AND P1, PT, R153, RZ, PT ;  /* 0x000000ff9900720c */ /* 0x000fda0003f25270 */
[----:B01----:R-:W-:-:S05]  /*1be0*/  @P1 LEA R4, R3, UR14, 0x3 ;  /* 0x0000000e03041c11 */ /* 0x003fca000f8e18ff */
[----:B------:R-:W-:-:S05]  /*1bf0*/  @P1 VIADD R5, R4, 0x60 ;  /* 0x0000006004051836 */ /* 0x000fca0000000000 */
[----:B------:R-:W-:-:S04]  /*1c00*/  @P1 PRMT R5, R154, 0x654, R5 ;  /* 0x000006549a051816 */ /* 0x000fc80000000005 */
[----:B------:R0:W-:Y:S01]  /*1c10*/  @P1 SYNCS.ARRIVE.TRANS64.RED.A1T0 RZ, [R5+URZ], RZ ;  /* 0x000000ff05ff19a7 */ /* 0x0001e2000810043f */
[----:B------:R-:W-:-:S13]  /*1c20*/  ISETP.GT.U32.AND P1, PT, R19, 0x1, PT ;  /* 0x000000011300780c */ /* 0x000fda0003f24070 */
[----:B0-----:R-:W-:Y:S05]  /*1c30*/  @P1 BRA `(.L_x_29) ;  /* 0x0000000000041947 */ /* 0x001fea0003800000 */
[----:B------:R-:W-:Y:S01]  /*1c40*/  BPT.TRAP 0x1 ;  /* 0x000000040000795c */ /* 0x000fe20000300000 */
.L_x_29:
[----:B------:R-:W-:Y:S01]  /*1c50*/  UIADD3 UR6, UR6, 0x1, URZ ;  /* 0x0000000106067890 */ /* 0x000fe2000fffe03f */
[C---:B------:R-:W-:Y:S01]  /*1c60*/  ISETP.GT.AND P2, PT, R0.reuse, 0x1, PT ;  /* 0x000000010000780c */ /* 0x040fe20003f44270 */
[----:B------:R-:W-:Y:S02]  /*1c70*/  VIADD R3, R3, 0x1 ;  /* 0x0000000103037836 */ /* 0x000fe40000000000 */
[----:B------:R-:W-:Y:S01]  /*1c80*/  UISETP.NE.AND UP0, UPT, UR6, 0xc, UPT ;  /* 0x0000000c0600788c */ /* 0x000fe2000bf05270 */
[----:B------:R-:W-:Y:S02]  /*1c90*/  VIADD R0, R0, 0xffffffff ;  /* 0xffffffff00007836 */ /* 0x000fe40000000000 */
[C---:B------:R-:W-:Y:S01]  /*1ca0*/  ISETP.NE.AND P1, PT, R3.reuse, 0xc, PT ;  /* 0x0000000c0300780c */ /* 0x040fe20003f25270 */
[----:B------:R-:W-:Y:S02]  /*1cb0*/  USEL UR7, URZ, 0x1, UP0 ;  /* 0x000000013f077887 */ /* 0x000fe40008000000 */
[----:B------:R-:W-:Y:S01]  /*1cc0*/  USEL UR6, UR6, URZ, UP0 ;  /* 0x0000003f06067287 */ /* 0x000fe20008000000 */
[----:B------:R-:W-:-:S03]  /*1cd0*/  SEL R3, R3, RZ, P1 ;  /* 0x000000ff03037207 */ /* 0x000fc60000800000 */
[----:B------:R-:W-:Y:S01]  /*1ce0*/  LOP3.LUT R6, R6, UR7, RZ, 0x3c, !PT ;  /* 0x0000000706067c12 */ /* 0x000fe2000f8e3cff */
[----:B------:R-:W-:Y:S07]  /*1cf0*/  @P2 BRA `(.L_x_30) ;  /* 0xfffffffc00142947 */ /* 0x000fee000383ffff */
.L_x_23:
[----:B------:R-:W0:Y:S02]  /*1d00*/  LDC R0, c[0x0][0x28c] ;  /* 0x0000a300ff007b82 */ /* 0x000e240000000800 */
[----:B0-----:R-:W-:-:S13]  /*1d10*/  ISETP.GE.AND P1, PT, R0, 0x1, PT ;  /* 0x000000010000780c */ /* 0x001fda0003f26270 */
[----:B------:R-:W-:Y:S05]  /*1d20*/  @!P1 BRA `(.L_x_31) ;  /* 0x00000000005c9947 */ /* 0x000fea0003800000 */
[----:B------:R-:W-:Y:S05]  /*1d30*/  @!P0 BRA `(.L_x_32) ;  /* 0x0000000000048947 */ /* 0x000fea0003800000 */
[----:B------:R-:W-:Y:S01]  /*1d40*/  BPT.TRAP 0x1 ;  /* 0x000000040000795c */ /* 0x000fe20000300000 */
.L_x_32:
[----:B------:R-:W-:Y:S01]  /*1d50*/  ISETP.NE.AND P0, PT, R153, RZ, PT ;  /* 0x000000ff9900720c */ /* 0x000fe20003f05270 */
[----:B------:R-:W-:Y:S01]  /*1d60*/  BSSY B0, `(.L_x_33) ;  /* 0x0000011000007945 */ /* 0x000fe20003800000 */
[----:B------:R-:W-:-:S11]  /*1d70*/  ISETP.GT.U32.AND P1, PT, R19, 0x1, PT ;  /* 0x000000011300780c */ /* 0x000fd60003f24070 */
[----:B------:R-:W-:Y:S05]  /*1d80*/  @!P0 BRA `(.L_x_34) ;  /* 0x0000000000388947 */ /* 0x000fea0003800000 */
[----:B------:R-:W0:Y:S01]  /*1d90*/  S2UR UR7, SR_CgaCtaId ;  /* 0x00000000000779c3 */ /* 0x000e220000008800 */
[----:B------:R-:W-:-:S04]  /*1da0*/  UISETP.LT.AND UP0, UPT, UR40, 0x1, UPT ;  /* 0x000000012800788c */ /* 0x000fc8000bf01270 */
[----:B------:R-:W-:-:S04]  /*1db0*/  USEL UR6, UR40, 0x1, UP0 ;  /* 0x0000000128067887 */ /* 0x000fc80008000000 */
[----:B------:R-:W-:-:S04]  /*1dc0*/  UIADD3 UR6, UR39, UR40, -UR6 ;  /* 0x0000002827067290 */ /* 0x000fc8000fffe806 */
[----:B------:R-:W-:-:S04]  /*1dd0*/  UIMAD.WIDE.U32 UR4, UR6, -0x55555555, URZ ;  /* 0xaaaaaaab060478a5 */ /* 0x000fc8000f8e003f */
[----:B------:R-:W-:-:S03]  /*1de0*/  USHF.R.U32.HI UR4, URZ, 0x3, UR5 ;  /* 0x000000033f047899 */ /* 0x000fc60008011605 */
[----:B------:R-:W-:Y:S01]  /*1df0*/  UMOV UR5, 0x400 ;  /* 0x0000040000057882 */ /* 0x000fe20000000000 */
[----:B------:R-:W-:Y:S02]  /*1e00*/  UIMAD UR6, UR4, -0xc, UR6 ;  /* 0xfffffff4040678a4 */ /* 0x000fe4000f8e0206 */
[----:B0-----:R-:W-:-:S04]  /*1e10*/  ULEA UR5, UR7, UR5, 0x18 ;  /* 0x0000000507057291 */ /* 0x001fc8000f8ec03f */
[----:B------:R-:W-:-:S04]  /*1e20*/  ULEA UR6, UR6, UR5, 0x3 ;  /* 0x0000000506067291 */ /* 0x000fc8000f8e183f */
[----:B------:R-:W-:-:S06]  /*1e30*/  UIADD3 UR6, UR6, 0x60, URZ ;  /* 0x0000006006067890 */ /* 0x000fcc000fffe03f */
[----:B------:R-:W-:-:S05]  /*1e40*/  IMAD.U32 R3, RZ, RZ, UR6 ;  /* 0x00000006ff037e24 */ /* 0x000fca000f8e00ff */
[----:B------:R-:W-:-:S04]  /*1e50*/  PRMT R0, R154, 0x654, R3 ;  /* 0x000006549a007816 */ /* 0x000fc80000000003 */
[----:B------:R0:W-:Y:S03]  /*1e60*/  SYNCS.ARRIVE.TRANS64.RED.A1T0 RZ, [R0+URZ], RZ ;  /* 0x000000ff00ff79a7 */ /* 0x0001e6000810043f */
.L_x_34:
[----:B------:R-:W-:Y:S05]  /*1e70*/  BSYNC B0 ;  /* 0x0000000000007941 */ /* 0x000fea0003800000 */
.L_x_33:
[----:B------:R-:W-:Y:S05]  /*1e80*/  @P1 BRA `(.L_x_31) ;  /* 0x0000000000041947 */ /* 0x000fea0003800000 */
[----:B------:R-:W-:Y:S01]  /*1e90*/  BPT.TRAP 0x1 ;  /* 0x000000040000795c */ /* 0x000fe20000300000 */
.L_x_31:
[----:B------:R-:W1:Y:S01]  /*1ea0*/  LDC R6, c[0x0][0x288] ;  /* 0x0000a200ff067b82 */ /* 0x000e620000000800 */
[--C-:B0-----:R-:W-:Y:S01]  /*1eb0*/  SHF.R.U32.HI R0, RZ, 0x2, R18.reuse ;  /* 0x00000002ff007819 */ /* 0x101fe20000011612 */
[----:B------:R-:W-:Y:S01]  /*1ec0*/  IMAD.SHL.U32 R23, R23, 0x40, RZ ;  /* 0x0000004017177824 */ /* 0x000fe200078e00ff */
[----:B------:R-:W-:Y:S01]  /*1ed0*/  SHF.R.U32.HI R5, RZ, 0x7, R18 ;  /* 0x00000007ff057819 */ /* 0x000fe20000011612 */
[----:B------:R-:W-:Y:S01]  /*1ee0*/  UIADD3 UR39, UR40, UR39, URZ ;  /* 0x0000002728277290 */ /* 0x000fe2000fffe03f */
[----:B------:R-:W-:Y:S01]  /*1ef0*/  LOP3.LUT R4, R18, 0x60, RZ, 0xc0, !PT ;  /* 0x0000006012047812 */ /* 0x000fe200078ec0ff */
[----:B------:R-:W-:Y:S01]  /*1f00*/  ULDC UR7, c[0x0][0x284] ;  /* 0x0000a10000077ab9 */ /* 0x000fe20000000800 */
[----:B------:R-:W-:Y:S01]  /*1f10*/  LOP3.LUT R3, R0, 0x7, RZ, 0xc0, !PT ;  /* 0x0000000700037812 */ /* 0x000fe200078ec0ff */
[----:B------:R-:W-:Y:S01]  /*1f20*/  UISETP.GT.U32.AND UP0, UPT, UR39, 0xb, UPT ;  /* 0x0000000b2700788c */ /* 0x000fe2000bf04070 */
[----:B------:R-:W-:Y:S01]  /*1f30*/  LOP3.LUT R0, R5, 0x1, RZ, 0xc0, !PT ;  /* 0x0000000105007812 */ /* 0x000fe200078ec0ff */
[----:B------:R-:W-:Y:S01]  /*1f40*/  UISETP.GE.U32.AND UP1, UPT, UR40, 0xc, UPT ;  /* 0x0000000c2800788c */ /* 0x000fe2000bf26070 */
[----:B------:R-:W-:Y:S01]  /*1f50*/  SHF.R.U32.HI R8, RZ, 0x1, R4 ;  /* 0x00000001ff087819 */ /* 0x000fe20000011604 */
[----:B------:R-:W-:Y:S01]  /*1f60*/  UISETP.LT.U32.AND UP0, UPT, UR40, 0xc, UP0 ;  /* 0x0000000c2800788c */ /* 0x000fe20008701070 */
[----:B------:R-:W-:Y:S01]  /*1f70*/  SHF.R.S32.HI R13, RZ, 0x1f, R22 ;  /* 0x0000001fff0d7819 */ /* 0x000fe20000011416 */
[----:B------:R-:W-:Y:S01]  /*1f80*/  IMAD.SHL.U32 R10, R0, 0x40, RZ ;  /* 0x00000040000a7824 */ /* 0x000fe200078e00ff */
[--C-:B------:R-:W-:Y:S01]  /*1f90*/  IADD3 R5, RZ, -R8, -R3.reuse ;  /* 0x80000008ff057210 */ /* 0x100fe20007ffe803 */
[----:B------:R-:W-:Y:S01]  /*1fa0*/  ULDC.64 UR8, c[0x0][0x5d0] ;  /* 0x0001740000087ab9 */ /* 0x000fe20000000a00 */
[----:B------:R-:W-:Y:S01]  /*1fb0*/  LOP3.LUT R4, R18, 0x3, RZ, 0xc0, !PT ;  /* 0x0000000312047812 */ /* 0x000fe200078ec0ff */
[----:B------:R-:W-:Y:S01]  /*1fc0*/  UIMAD.WIDE.U32 UR4, UR39, -0x55555555, URZ ;  /* 0xaaaaaaab270478a5 */ /* 0x000fe2000f8e003f */
[----:B------:R-:W-:Y:S01]  /*1fd0*/  LOP3.LUT R165, R10, 0x40, R3, 0xe2, !PT ;  /* 0x000000400aa57812 */ /* 0x000fe200078ee203 */
[----:B------:R-:W-:Y:S01]  /*1fe0*/  IMAD R3, R0, -0x40, R5 ;  /* 0xffffffc000037824 */ /* 0x000fe200078e0205 */
[----:B------:R-:W-:Y:S01]  /*1ff0*/  USEL UR6, URZ, 0x1, !UP0 ;  /* 0x000000013f067887 */ /* 0x000fe2000c000000 */
[----:B------:R-:W-:Y:S01]  /*2000*/  IMAD.SHL.U32 R0, R152, 0x200, RZ ;  /* 0x0000020098007824 */ /* 0x000fe200078e00ff */
[----:B------:R-:W-:Y:S01]  /*2010*/  USHF.R.U32.HI UR4, URZ, 0x3, UR5 ;  /* 0x000000033f047899 */ /* 0x000fe20008011605 */
[----:B-1----:R-:W-:Y:S01]  /*2020*/  ISETP.GE.AND P0, PT, R23, R6, PT ;  /* 0x000000061700720c */ /* 0x002fe20003f06270 */
[----:B------:R-:W-:Y:S01]  /*2030*/  IMAD.SHL.U32 R10, R18, 0x2, RZ ;  /* 0x00000002120a7824 */ /* 0x000fe200078e00ff */
[----:B------:R-:W-:Y:S01]  /*2040*/  ULOP3.LUT UR38, UR38, UR6, URZ, 0x3c, !UPT ;  /* 0x0000000626267292 */ /* 0x000fe2000f8e3c3f */
[----:B------:R-:W-:Y:S01]  /*2050*/  IMAD R5, R13, UR8, RZ ;  /* 0x000000080d057c24 */ /* 0x000fe2000f8e02ff */
[----:B------:R-:W-:Y:S01]  /*2060*/  ISETP.GE.OR P0, PT, R0, UR7, P0 ;  /* 0x0000000700007c0c */ /* 0x000fe20008706670 */
[----:B------:R-:W-:Y:S01]  /*2070*/  IMAD R12, R4, -0x2, R6 ;  /* 0xfffffffe040c7824 */ /* 0x000fe200078e0206 */
[----:B------:R-:W-:Y:S01]  /*2080*/  LOP3.LUT R10, R23, 0x6, R10, 0xf8, !PT ;  /* 0x00000006170a7812 */ /* 0x000fe200078ef80a */
[----:B------:R-:W-:Y:S01]  /*2090*/  IMAD.WIDE R6, R152, 0x200, RZ ;  /* 0x0000020098067825 */ /* 0x000fe200078e02ff */
[----:B------:R-:W-:Y:S01]  /*20a0*/  UIMAD UR39, UR4, -0xc, UR39 ;  /* 0xfffffff4042778a4 */ /* 0x000fe2000f8e0227 */
[----:B------:R-:W-:Y:S01]  /*20b0*/  IADD3 R3, -R0, UR7, R3 ;  /* 0x0000000700037c10 */ /* 0x000fe2000fffe103 */
[----:B------:R-:W-:Y:S01]  /*20c0*/  @UP1 ULOP3.LUT UR38, UR38, 0x1, UR4, 0x78, !UPT ;  /* 0x0000000126261892 */ /* 0x000fe2000f8e7804 */
[----:B------:R-:W-:Y:S01]  /*20d0*/  SHF.R.S32.HI R11, RZ, 0x1f, R10 ;  /* 0x0000001fff0b7819 */ /* 0x000fe2000001140a */
[----:B------:R-:W-:Y:S01]  /*20e0*/  IMAD R9, R22, UR9, R5 ;  /* 0x0000000916097c24 */ /* 0x000fe2000f8e0205 */
[----:B------:R-:W-:Y:S01]  /*20f0*/  LOP3.LUT R165, R6, R165, R8, 0xfe, !PT ;  /* 0x000000a506a57212 */ /* 0x000fe200078efe08 */
[----:B------:R-:W-:-:S02]  /*2100*/  IMAD.IADD R0, R12, 0x1, -R23 ;  /* 0x000000010c007824 */ /* 0x000fc400078e0a17 */
[----:B------:R-:W-:-:S04]  /*2110*/  IMAD.WIDE.U32 R4, R22, UR8, R10 ;  /* 0x0000000816047c25 */ /* 0x000fc8000f8e000a */
[----:B------:R-:W-:Y:S02]  /*2120*/  IMAD.IADD R5, R5, 0x1, R9 ;  /* 0x0000000105057824 */ /* 0x000fe400078e0209 */
[----:B------:R-:W-:Y:S01]  /*2130*/  IMAD.MOV.U32 R152, RZ, RZ, -0x1 ;  /* 0xffffffffff987424 */ /* 0x000fe200078e00ff */
[----:B------:R-:W-:Y:S06]  /*2140*/  @P0 BRA `(.L_x_35) ;  /* 0x0000008800880947 */ /* 0x000fec0003800000 */
[----:B------:R-:W0:Y:S01]  /*2150*/  LDC.64 R176, c[0x0][0x5c8] ;  /* 0x00017200ffb07b82 */ /* 0x000e220000000a00 */
[----:B-----5:R-:W-:Y:S01]  /*2160*/  ISETP.NE.AND P0, PT, R157, RZ, PT ;  /* 0x000000ff9d00720c */ /* 0x020fe20003f05270 */
[----:B------:R-:W-:Y:S01]  /*2170*/  BSSY B0, `(.L_x_35) ;  /* 0x000089f000007945 */ /* 0x000fe20003800000 */
[-C--:B0-----:R-:W-:Y:S02]  /*2180*/  IMAD R8, R7, R176.reuse, RZ ;  /* 0x000000b007087224 */ /* 0x081fe400078e02ff */
[----:B------:R-:W-:-:S04]  /*2190*/  IMAD.WIDE.U32 R178, R165, R176, R4 ;  /* 0x000000b0a5b27225 */ /* 0x000fc800078e0004 */
[----:B------:R-:W-:-:S04]  /*21a0*/  IMAD R5, R165, R177, R8 ;  /* 0x000000b1a5057224 */ /* 0x000fc800078e0208 */
[----:B------:R-:W-:Y:S01]  /*21b0*/  IMAD.IADD R166, R179, 0x1, R5 ;  /* 0x00000001b3a67824 */ /* 0x000fe200078e0205 */
[----:B------:R-:W-:Y:S06]  /*21c0*/  @!P0 BRA `(.L_x_36) ;  /* 0x0000005000a08947 */ /* 0x000fec0003800000 */
[----:B------:R-:W0:Y:S01]  /*21d0*/  LDC.64 R8, c[0x0][0x5b0] ;  /* 0x00016c00ff087b82 */ /* 0x000e220000000a00 */
[----:B------:R-:W-:Y:S01]  /*21e0*/  ULDC.64 UR4, c[0x0][0x5b8] ;  /* 0x00016e0000047ab9 */ /* 0x000fe20000000a00 */
[----:B------:R-:W-:Y:S01]  /*21f0*/  ISETP.GE.AND P1, PT, R3, 0x1, PT ;  /* 0x000000010300780c */ /* 0x000fe20003f26270 */
[----:B------:R-:W-:Y:S01]  /*2200*/  IMAD R13, R13, UR4, RZ ;  /* 0x000000040d0d7c24 */ /* 0x000fe2000f8e02ff */
[----:B------:R-:W-:Y:S01]  /*2210*/  BSSY B1, `(.L_x_37) ;  /* 0x0000010000017945 */ /* 0x000fe20003800000 */
[----:B------:R-:W-:Y:S01]  /*2220*/  IMAD.WIDE.U32 R10, R22, UR4, R10 ;  /* 0x00000004160a7c25 */ /* 0x000fe2000f8e000a */
[----:B------:R-:W-:Y:S02]  /*2230*/  ISETP.LT.OR P5, PT, R0, 0x1, !P1 ;  /* 0x000000010000780c */ /* 0x000fe40004fa1670 */
[----:B------:R-:W1:Y:S01]  /*2240*/  LDC.64 R4, c[0x0][0x5a8] ;  /* 0x00016a00ff047b82 */ /* 0x000e620000000a00 */
[----:B------:R-:W-:Y:S02]  /*2250*/  IMAD R13, R22, UR5, R13 ;  /* 0x00000005160d7c24 */ /* 0x000fe4000f8e020d */
[----:B------:R-:W-:-:S02]  /*2260*/  IMAD.MOV.U32 R14, RZ, RZ, R10 ;  /* 0x000000ffff0e7224 */ /* 0x000fc400078e000a */
[----:B------:R-:W-:Y:S02]  /*2270*/  IMAD.IADD R15, R11, 0x1, R13 ;  /* 0x000000010b0f7824 */ /* 0x000fe400078e020d */
[-C--:B0-----:R-:W-:Y:S01]  /*2280*/  IMAD R20, R7, R8.reuse, RZ ;  /* 0x0000000807147224 */ /* 0x081fe200078e02ff */
[----:B------:R-:W-:Y:S01]  /*2290*/  SHF.L.U64.HI R21, R8, 0x3, R9 ;  /* 0x0000000308157819 */ /* 0x000fe20000010209 */
[----:B------:R-:W-:-:S04]  /*22a0*/  IMAD.WIDE.U32 R12, R165, R8, R14 ;  /* 0x00000008a50c7225 */ /* 0x000fc800078e000e */
[----:B------:R-:W-:Y:S01]  /*22b0*/  IMAD R23, R165, R9, R20 ;  /* 0x00000009a5177224 */ /* 0x000fe200078e0214 */
[----:B-1----:R-:W-:Y:S01]  /*22c0*/  IADD3 R168, P0, R12, R4, RZ ;  /* 0x000000040ca87210 */ /* 0x002fe20007f1e0ff */
[----:B------:R-:W-:-:S03]  /*22d0*/  IMAD.SHL.U32 R20, R8, 0x8, RZ ;  /* 0x0000000808147824 */ /* 0x000fc600078e00ff */
[----:B------:R-:W-:Y:S01]  /*22e0*/  IADD3.X R169, R5, R13, R23, P0, !PT ;  /* 0x0000000d05a97210 */ /* 0x000fe200007fe417 */
[----:B------:R-:W-:Y:S08]  /*22f0*/  @P5 BRA `(.L_x_38) ;  /* 0x0000000000045947 */ /* 0x000ff00003800000 */
[----:B------:R0:W5:Y:S02]  /*2300*/  LDG.E.U8 R164, desc[UR36][R168.64] ;  /* 0x00000024a8a47981 */ /* 0x000164000c1e1100 */
.L_x_38:
[----:B------:R-:W-:Y:S05]  /*2310*/  BSYNC B1 ;  /* 0x0000000000017941 */ /* 0x000fea0003800000 */
.L_x_37:
[----:B-----5:R-:W-:Y:S01]  /*2320*/  LOP3.LUT R12, R164, 0xffff, RZ, 0xc0, !PT ;  /* 0x0000ffffa40c7812 */ /* 0x020fe200078ec0ff */
[----:B------:R-:W-:Y:S01]  /*2330*/  IMAD.WIDE.U32 R170, R165, R8, R20 ;  /* 0x00000008a5aa7225 */ /* 0x000fe200078e0014 */
[----:B------:R-:W-:Y:S01]  /*2340*/  ULDC.64 UR4, c[0x0][0x5c0] ;  /* 0x0001700000047ab9 */ /* 0x000fe20000000a00 */
[----:B------:R-:W-:Y:S01]  /*2350*/  ISETP.LT.OR P4, PT, R0, 0x2, !P1 ;  /* 0x000000020000780c */ /* 0x000fe20004f81670 */
[----:B------:R-:W-:Y:S01]  /*2360*/  BSSY B1, `(.L_x_39) ;  /* 0x0000011000017945 */ /* 0x000fe20003800000 */
[----:B------:R-:W-:Y:S01]  /*2370*/  PRMT R22, R12, 0x8880, RZ ;  /* 0x000088800c167816 */ /* 0x000fe200000000ff */
[----:B------:R-:W-:Y:S01]  /*2380*/  IMAD.IADD R23, R23, 0x1, R171 ;  /* 0x0000000117177824 */ /* 0x000fe200078e02ab */
[----:B------:R-:W-:Y:S02]  /*2390*/  IADD3 R170, P0, P3, R10, R4, R170 ;  /* 0x000000040aaa7210 */ /* 0x000fe40007b1e0aa */
[----:B------:R-:W-:Y:S01]  /*23a0*/  IADD3 R12, P2, R178, UR4, RZ ;  /* 0x00000004b20c7c10 */ /* 0x000fe2000ff5e0ff */
[----:B------:R-:W-:Y:S01]  /*23b0*/  IMAD R167, R22, R157, RZ ;  /* 0x0000009d16a77224 */ /* 0x000fe200078e02ff */
[----:B------:R-:W-:-:S02]  /*23c0*/  IADD3.X R171, R15, R5, R23, P0, P3 ;  /* 0x000000050fab7210 */ /* 0x000fc400007e6417 */
[----:B------:R-:W-:Y:S01]  /*23d0*/  IADD3.X R13, R166, UR5, RZ, P2, !PT ;  /* 0x00000005a60d7c10 */ /* 0x000fe200097fe4ff */
[----:B------:R-:W-:Y:S01]  /*23e0*/  @!P5 IMAD R23, R120, R156, R167 ;  /* 0x0000009c7817d224 */ /* 0x000fe200078e02a7 */
[----:B------:R-:W-:-:S04]  /*23f0*/  ISETP.GE.AND P2, PT, R3, 0x9, PT ;  /* 0x000000090300780c */ /* 0x000fc80003f46270 */
[----:B------:R1:W-:Y:S01]  /*2400*/  @!P5 STG.E.U8 desc[UR36][R12.64], R23 ;  /* 0x000000170c00d986 */ /* 0x0003e2000c101124 */
[C---:B------:R-:W-:Y:S02]  /*2410*/  ISETP.LT.OR P3, PT, R0.reuse, 0x1, !P2 ;  /* 0x000000010000780c */ /* 0x040fe40005761670 */
[----:B------:R-:W-:Y:S01]  /*2420*/  ISETP.LT.OR P0, PT, R0, 0x2, !P2 ;  /* 0x000000020000780c */ /* 0x000fe20005701670 */
[----:B------:R-:W-:-:S12]  /*2430*/  @P4 BRA `(.L_x_40) ;  /* 0x00000000000c4947 */ /* 0x000fd80003800000 */
[----:B------:R-:W2:Y:S02]  /*2440*/  LDG.E.U8 R164, desc[UR36][R168.64+0x1] ;  /* 0x00000124a8a47981 */ /* 0x000ea4000c1e1100 */
[----:B--2---:R-:W-:-:S05]  /*2450*/  PRMT R22, R164, 0x8880, RZ ;  /* 0x00008880a4167816 */ /* 0x004fca00000000ff */
[----:B------:R-:W-:-:S07]  /*2460*/  IMAD R167, R22, R157, RZ ;  /* 0x0000009d16a77224 */ /* 0x000fce00078e02ff */
.L_x_40:
[----:B------:R-:W-:Y:S05]  /*2470*/  BSYNC B1 ;  /* 0x0000000000017941 */ /* 0x000fea0003800000 */
.L_x_39:
[----:B------:R-:W-:Y:S01]  /*2480*/  @!P4 IMAD R121, R121, R156, R167 ;  /* 0x0000009c7979c224 */ /* 0x000fe200078e02a7 */
[----:B------:R-:W-:Y:S01]  /*2490*/  @!P3 IADD3 R22, P5, R12, R162, RZ ;  /* 0x000000a20c16b210 */ /* 0x000fe20007fbe0ff */
[----:B------:R-:W-:Y:S03]  /*24a0*/  BSSY B1, `(.L_x_41) ;  /* 0x0000007000017945 */ /* 0x000fe60003800000 */
[----:B------:R2:W-:Y:S01]  /*24b0*/  @!P4 STG.E.U8 desc[UR36][R12.64+0x1], R121 ;  /* 0x000001790c00c986 */ /* 0x0005e2000c101124 */
[----:B-1----:R-:W-:Y:S01]  /*24c0*/  @!P3 IMAD.X R23, R13, 0x1, R159, P5 ;  /* 0x000000010d17b824 */ /* 0x002fe200028e069f */
[----:B------:R-:W-:Y:S07]  /*24d0*/  @P3 BRA `(.L_x_42) ;  /* 0x00000000000c3947 */ /* 0x000fee0003800000 */
[----:B------:R-:W3:Y:S02]  /*24e0*/  LDG.E.U8 R164, desc[UR36][R170.64] ;  /* 0x00000024aaa47981 */ /* 0x000ee4000c1e1100 */
[----:B---3--:R-:W-:-:S05]  /*24f0*/  PRMT R120, R164, 0x8880, RZ ;  /* 0x00008880a4787816 */ /* 0x008fca00000000ff */
[----:B------:R-:W-:-:S07]  /*2500*/  IMAD R167, R120, R157, RZ ;  /* 0x0000009d78a77224 */ /* 0x000fce00078e02ff */
.L_x_42:
[----:B------:R-:W-:Y:S05]  /*2510*/  BSYNC B1 ;  /* 0x0000000000017941 */ /* 0x000fea0003800000 */
.L_x_41:
[----:B------:R-:W-:Y:S01]  /*2520*/  @!P3 IMAD R173, R122, R156, R167 ;  /* 0x0000009c7aadb224 */ /* 0x000fe200078e02a7 */
[----:B------:R-:W-:Y:S01]  /*2530*/  BSSY B1, `(.L_x_43) ;  /* 0x000000a000017945 */ /* 0x000fe20003800000 */
[C---:B------:R-:W-:Y:S02]  /*2540*/  ISETP.LT.OR P5, PT, R0.reuse, 0x9, !P1 ;  /* 0x000000090000780c */ /* 0x040fe40004fa1670 */
[----:B------:R-:W-:Y:S01]  /*2550*/  ISETP.LT.OR P4, PT, R0, 0xa, !P1 ;  /* 0x0000000a0000780c */ /* 0x000fe20004f81670 */
[----:B------:R1:W-:Y:S01]  /*2560*/  @!P3 STG.E.U8 desc[UR36][R22.64], R173 ;  /* 0x000000ad1600b986 */ /* 0x0003e2000c101124 */
[----:B------:R-:W-:-:S05]  /*2570*/  @!P0 IADD3 R120, P3, R12, R162, RZ ;  /* 0x000000a20c788210 */ /* 0x000fca0007f7e0ff */
[----:B--2---:R-:W-:Y:S01]  /*2580*/  @!P0 IMAD.X R121, R13, 0x1, R159, P3 ;  /* 0x000000010d798824 */ /* 0x004fe200018e069f */
[----:B------:R-:W-:Y:S07]  /*2590*/  @P0 BRA `(.L_x_44) ;  /* 0x00000000000c0947 */ /* 0x000fee0003800000 */
[----:B------:R-:W1:Y:S02]  /*25a0*/  LDG.E.U8 R164, desc[UR36][R170.64+0x1] ;  /* 0x00000124aaa47981 */ /* 0x000e64000c1e1100 */
[----:B-1----:R-:W-:-:S05]  /*25b0*/  PRMT R22, R164, 0x8880, RZ ;  /* 0x00008880a4167816 */ /* 0x002fca00000000ff */
[----:B------:R-:W-:-:S07]  /*25c0*/  IMAD R167, R22, R157, RZ ;  /* 0x0000009d16a77224 */ /* 0x000fce00078e02ff */
.L_x_44:
[----:B------:R-:W-:Y:S05]  /*25d0*/  BSYNC B1 ;  /* 0x0000000000017941 */ /* 0x000fea0003800000 */
.L_x_43:
[----:B------:R-:W-:Y:S01]  /*25e0*/  @!P0 IMAD R123, R123, R156, R167 ;  /* 0x0000009c7b7b8224 */ /* 0x000fe200078e02a7 */
[----:B------:R-:W-:Y:S04]  /*25f0*/  BSSY B1, `(.L_x_45) ;  /* 0x0000006000017945 */ /* 0x000fe80003800000 */
[----:B------:R2:W-:Y:S01]  /*2600*/  @!P0 STG.E.U8 desc[UR36][R120.64+0x1], R123 ;  /* 0x0000017b78008986 */ /* 0x0005e2000c101124 */
[----:B------:R-:W-:Y:S05]  /*2610*/  @P5 BRA `(.L_x_46) ;  /* 0x00000000000c5947 */ /* 0x000fea0003800000 */
[----:B------:R-:W1:Y:S02]  /*2620*/  LDG.E.U8 R164, desc[UR36][R168.64+0x8] ;  /* 0x00000824a8a47981 */ /* 0x000e64000c1e1100 */
[----:B-1----:R-:W-:-:S05]  /*2630*/  PRMT R22, R164, 0x8880, RZ ;  /* 0x00008880a4167816 */ /* 0x002fca00000000ff */
[----:B------:R-:W-:-:S07]  /*2640*/  IMAD R167, R22, R157, RZ ;  /* 0x0000009d16a77224 */ /* 0x000fce00078e02ff */
.L_x_46:
[----:B------:R-:W-:Y:S05]  /*2650*/  BSYNC B1 ;  /* 0x0000000000017941 */ /* 0x000fea0003800000 */
.L_x_45:
[----:B-1----:R-:W-:Y:S01]  /*2660*/  @!P5 IMAD R23, R124, R156, R167 ;  /* 0x0000009c7c17d224 */ /* 0x002fe200078e02a7 */
[----:B------:R-:W-:Y:S04]  /*2670*/  BSSY B1, `(.L_x_47) ;  /* 0x0000006000017945 */ /* 0x000fe80003800000 */
[----:B------:R1:W-:Y:S01]  /*2680*/  @!P5 STG.E.U8 desc[UR36][R12.64+0x8], R23 ;  /* 0x000008170c00d986 */ /* 0x0003e2000c101124 */
[----:B------:R-:W-:Y:S05]  /*2690*/  @P4 BRA `(.L_x_48) ;  /* 0x00000000000c4947 */ /* 0x000fea0003800000 */
[----:B------:R-:W3:Y:S02]  /*26a0*/  LDG.E.U8 R164, desc[UR36][R168.64+0x9] ;  /* 0x00000924a8a47981 */ /* 0x000ee4000c1e1100 */
[----:B---3--:R-:W-:-:S05]  /*26b0*/  PRMT R22, R164, 0x8880, RZ ;  /* 0x00008880a4167816 */ /* 0x008fca00000000ff */
[----:B------:R-:W-:-:S07]  /*26c0*/  IMAD R167, R22, R157, RZ ;  /* 0x0000009d16a77224 */ /* 0x000fce00078e02ff */
.L_x_48:
[----:B------:R-:W-:Y:S05]  /*26d0*/  BSYNC B1 ;  /* 0x0000000000017941 */ /* 0x000fea0003800000 */
.L_x_47:
[C---:B------:R-:W-:Y:S01]  /*26e0*/  ISETP.LT.OR P3, PT, R0.reuse, 0x9, !P2 ;  /* 0x000000090000780c */ /* 0x040fe20005761670 */
[----:B------:R-:W-:Y:S01]  /*26f0*/  @!P4 IMAD R125, R125, R156, R167 ;  /* 0x0000009c7d7dc224 */ /* 0x000fe200078e02a7 */
[----:B------:R-:W-:Y:S01]  /*2700*/  BSSY B1, `(.L_x_49) ;  /* 0x000000a000017945 */ /* 0x000fe20003800000 */
[C---:B------:R-:W-:Y:S02]  /*2710*/  ISETP.LT.OR P5, PT, R0.reuse, 0xa, !P2 ;  /* 0x0000000a0000780c */ /* 0x040fe400057a1670 */
[----:B------:R-:W-:Y:S01]  /*2720*/  ISETP.LT.OR P0, PT, R0, 0x11, !P1 ;  /* 0x000000110000780c */ /* 0x000fe20004f01670 */
[----:B------:R3:W-:Y:S01]  /*2730*/  @!P4 STG.E.U8 desc[UR36][R12.64+0x9], R125 ;  /* 0x0000097d0c00c986 */ /* 0x0007e2000c101124 */
[----:B------:R-:W-:-:S05]  /*2740*/  IADD3 R22, P4, R12, R162, RZ ;  /* 0x000000a20c167210 */ /* 0x000fca0007f9e0ff */
[----:B-1----:R-:W-:Y:S01]  /*2750*/  IMAD.X R23, R13, 0x1, R159, P4 ;  /* 0x000000010d177824 */ /* 0x002fe200020e069f */
[----:B------:R-:W-:Y:S07]  /*2760*/  @P3 BRA `(.L_x_50) ;  /* 0x00000000000c3947 */ /* 0x000fee0003800000 */
[----:B------:R-:W2:Y:S02]  /*2770*/  LDG.E.U8 R164, desc[UR36][R170.64+0x8] ;  /* 0x00000824aaa47981 */ /* 0x000ea4000c1e1100 */
[----:B--2---:R-:W-:-:S05]  /*2780*/  PRMT R120, R164, 0x8880, RZ ;  /* 0x00008880a4787816 */ /* 0x004fca00000000ff */
[----:B------:R-:W-:-:S07]  /*2790*/  IMAD R167, R120, R157, RZ ;  /* 0x0000009d78a77224 */ /* 0x000fce00078e02ff */
.L_x_50:
[----:B------:R-:W-:Y:S05]  /*27a0*/  BSYNC B1 ;  /* 0x0000000000017941 */ /* 0x000fea0003800000 */
.L_x_49:
[----:B--2---:R-:W-:Y:S01]  /*27b0*/  @!P3 IMAD R121, R126, R156, R167 ;  /* 0x0000009c7e79b224 */ /* 0x004fe200078e02a7 */
[----:B------:R-:W-:Y:S04]  /*27c0*/  BSSY B1, `(.L_x_51) ;  /* 0x0000006000017945 */ /* 0x000fe80003800000 */
[----:B------:R1:W-:Y:S01]  /*27d0*/  @!P3 STG.E.U8 desc[UR36][R22.64+0x8], R121 ;  /* 0x000008791600b986 */ /* 0x0003e2000c101124 */
[----:B------:R-:W-:Y:S05]  /*27e0*/  @P5 BRA `(.L_x_52) ;  /* 0x00000000000c5947 */ /* 0x000fea0003800000 */
[----:B------:R-:W2:Y:S02]  /*27f0*/  LDG.E.U8 R164, desc[UR36][R170.64+0x9] ;  /* 0x00000924aaa47981 */ /* 0x000ea4000c1e1100 */
[----:B--2---:R-:W-:-:S05]  /*2800*/  PRMT R120, R164, 0x8880, RZ ;  /* 0x00008880a4787816 */ /* 0x004fca00000000ff */
[----:B------:R-:W-:-:S07]  /*2810*/  IMAD R167, R120, R157, RZ ;  /* 0x0000009d78a77224 */ /* 0x000fce00078e02ff */
.L_x_52:
[----:B------:R-:W-:Y:S05]  /*2820*/  BSYNC B1 ;  /* 0x0000000000017941 */ /* 0x000fea0003800000 */
.L_x_51:
[----:B------:R-:W-:Y:S01]  /*2830*/  @!P5 IMAD R127, R127, R156, R167 ;  /* 0x0000009c7f7fd224 */ /* 0x000fe200078e02a7 */
[----:B------:R-:W-:Y:S04]  /*2840*/  BSSY B1, `(.L_x_53) ;  /* 0x0000006000017945 */ /* 0x000fe80003800000 */
[----:B------:R2:W-:Y:S01]  /*2850*/  @!P5 STG.E.U8 desc[UR36][R22.64+0x9], R127 ;  /* 0x0000097f1600d986 */ /* 0x0005e2000c101124 */
[----:B------:R-:W-:Y:S05]  /*2860*/  @P0 BRA `(.L_x_54) ;  /* 0x00000000000c0947 */ /* 0x000fea0003800000 */
[----:B------:R-:W4:Y:S02]  /*2870*/  LDG.E.U8 R164, desc[UR36][R168.64+0x10] ;  /* 0x00001024a8a47981 */ /* 0x000f24000c1e1100 */
[----:B----4-:R-:W-:-:S05]  /*2880*/  PRMT R120, R164, 0x8880, RZ ;  /* 0x00008880a4787816 */ /* 0x010fca00000000ff */
[----:B------:R-:W-:-:S07]  /*2890*/  IMAD R167, R120, R157, RZ ;  /* 0x0000009d78a77224 */ /* 0x000fce00078e02ff */
.L_x_54:
[----:B------:R-:W-:Y:S05]  /*28a0*/  BSYNC B1 ;  /* 0x0000000000017941 */ /* 0x000fea0003800000 */
.L_x_53:
[----:B------:R-:W-:Y:S01]  /*28b0*/  ISETP.LT.OR P4, PT, R0, 0x12, !P1 ;  /* 0x000000120000780c */ /* 0x000fe20004f81670 */
[----:B-1----:R-:W-:Y:S01]  /*28c0*/  @!P0 IMAD R121, R128, R156, R167 ;  /* 0x0000009c80798224 */ /* 0x002fe200078e02a7 */
[----:B------:R-:W-:Y:S01]  /*28d0*/  BSSY B1, `(.L_x_55) ;  /* 0x0000009000017945 */ /* 0x000fe20003800000 */
[C---:B------:R-:W-:Y:S02]  /*28e0*/  ISETP.LT.OR P3, PT, R0.reuse, 0x11, !P2 ;  /* 0x000000110000780c */ /* 0x040fe40005761670 */
[C---:B------:R-:W-:Y:S01]  /*28f0*/  ISETP.LT.OR P5, PT, R0.reuse, 0x12, !P2 ;  /* 0x000000120000780c */ /* 0x040fe200057a1670 */
[----:B------:R1:W-:Y:S01]  /*2900*/  @!P0 STG.E.U8 desc[UR36][R12.64+0x10], R121 ;  /* 0x000010790c008986 */ /* 0x0003e2000c101124 */
[----:B------:R-:W-:-:S06]  /*2910*/  ISETP.LT.OR P0, PT, R0, 0x19, !P1 ;  /* 0x000000190000780c */ /* 0x000fcc0004f01670 */
[----:B------:R-:W-:Y:S07]  /*2920*/  @P4 BRA `(.L_x_56) ;  /* 0x00000000000c4947 */ /* 0x000fee0003800000 */
[----:B------:R-:W4:Y:S02]  /*2930*/  LDG.E.U8 R164, desc[UR36][R168.64+0x11] ;  /* 0x00001124a8a47981 */ /* 0x000f24000c1e1100 */
[----:B----4-:R-:W-:-:S05]  /*2940*/  PRMT R120, R164, 0x8880, RZ ;  /* 0x00008880a4787816 */ /* 0x010fca00000000ff */
[----:B------:R-:W-:-:S07]  /*2950*/  IMAD R167, R120, R157, RZ ;  /* 0x0000009d78a77224 */ /* 0x000fce00078e02ff */
.L_x_56:
[----:B------:R-:W-:Y:S05]  /*2960*/  BSYNC B1 ;  /* 0x0000000000017941 */ /* 0x000fea0003800000 */
.L_x_55:
[----:B------:R-:W-:Y:S01]  /*2970*/  @!P4 IMAD R129, R129, R156, R167 ;  /* 0x0000009c8181c224 */ /* 0x000fe200078e02a7 */
[----:B------:R-:W-:Y:S04]  /*2980*/  BSSY B1, `(.L_x_57) ;  /* 0x0000006000017945 */ /* 0x000fe80003800000 */
[----:B------:R4:W-:Y:S01]  /*2990*/  @!P4 STG.E.U8 desc[UR36][R12.64+0x11], R129 ;  /* 0x000011810c00c986 */ /* 0x0009e2000c101124 */
[----:B------:R-:W-:Y:S05]  /*29a0*/  @P3 BRA `(.L_x_58) ;  /* 0x00000000000c3947 */ /* 0x000fea0003800000 */
[----:B------:R-:W5:Y:S02]  /*29b0*/  LDG.E.U8 R164, desc[UR36][R170.64+0x10] ;  /* 0x00001024aaa47981 */ /* 0x000f64000c1e1100 */
[----:B-----5:R-:W-:-:S05]  /*29c0*/  PRMT R120, R164, 0x8880, RZ ;  /* 0x00008880a4787816 */ /* 0x020fca00000000ff */
[----:B------:R-:W-:-:S07]  /*29d0*/  IMAD R167, R120, R157, RZ ;  /* 0x0000009d78a77224 */ /* 0x000fce00078e02ff */
.L_x_58:
[----:B------:R-:W-:Y:S05]  /*29e0*/  BSYNC B1 ;  /* 0x0000000000017941 */ /* 0x000fea0003800000 */
.L_x_57:
[----:B-1----:R-:W-:Y:S01]  /*29f0*/  @!P3 IMAD R121, R130, R156, R167 ;  /* 0x0000009c8279b224 */ /* 0x002fe200078e02a7 */
[----:B------:R-:W-:Y:S04]  /*2a00*/  BSSY B1, `(.L_x_59) ;  /* 0x0000006000017945 */ /* 0x000fe80003800000 */
[----:B------:R1:W-:Y:S01]  /*2a10*/  @!P3 STG.E.U8 desc[UR36][R22.64+0x10], R121 ;  /* 0x000010791600b986 */ /* 0x0003e2000c101124 */
[----:B------:R-:W-:Y:S05]  /*2a20*/  @P5 BRA `(.L_x_60) ;  /* 0x00000000000c5947 */ /* 0x000fea0003800000 */
[----:B------:R-:W5:Y:S02]  /*2a30*/  LDG.E.U8 R164, desc[UR36][R170.64+0x11] ;  /* 0x00001124aaa47981 */ /* 0x000f64000c1e1100 */
[----:B-----5:R-:W-:-:S05]  /*2a40*/  PRMT R120, R164, 0x8880, RZ ;  /* 0x00008880a4787816 */ /* 0x020fca00000000ff */
[----:B------:R-:W-:-:S07]  /*2a50*/  IMAD R167, R120, R157, RZ ;  /* 0x0000009d78a77224 */ /* 0x000fce00078e02ff */
.L_x_60:
[----:B------:R-:W-:Y:S05]  /*2a60*/  BSYNC B1 ;  /* 0x0000000000017941 */ /* 0x000fea0003800000 */
.L_x_59:
[----:B------:R-:W-:Y:S01]  /*2a70*/  @!P5 IMAD R131, R131, R156, R167 ;  /* 0x0000009c8383d224 */ /* 0x000fe200078e02a7 */
[----:B------:R-:W-:Y:S04]  /*2a80*/  BSSY B1, `(.L_x_61) ;  /* 0x0000006000017945 */ /* 0x000fe80003800000 */
[----:B------:R0:W-:Y:S01]  /*2a90*/  @!P5 STG.E.U8 desc[UR36][R22.64+0x11], R131 ;  /* 0x000011831600d986 */ /* 0x0001e2000c101124 */
[----:B------:R-:W-:Y:S05]  /*2aa0*/  @P0 BRA `(.L_x_62) ;  /* 0x00000000000c0947 */ /* 0x000fea0003800000 */
[----:B------:R-:W5:Y:S02]  /*2ab0*/  LDG.E.U8 R164, desc[UR36][R168.64+0x18] ;  /* 0x00001824a8a47981 */ /* 0x000f64000c1e1100 */
[----:B-----5:R-:W-:-:S05]  /*2ac0*/  PRMT R120, R164, 0x8880, RZ ;  /* 0x00008880a4787816 */ /* 0x020fca00000000ff */
[----:B------:R-:W-:-:S07]  /*2ad0*/  IMAD R167, R120, R157, RZ ;  /* 0x0000009d78a77224 */ /* 0x000fce00078e02ff */
.L_x_62:
[----:B------:R-:W-:Y:S05]  /*2ae0*/  BSYNC B1 ;  /* 0x0000000000017941 */ /* 0x000fea0003800000 */
.L_x_61:
        /* <DEDUP_REMOVED lines=8> */
[----:B------:R-:W5:Y:S02]  /*2b70*/  LDG.E.U8 R164, desc[UR36][R168.64+0x19] ;  /* 0x00001924a8a47981 */ /* 0x000f64000c1e1100 */
[----:B-----5:R-:W-:-:S05]  /*2b80*/  PRMT R120, R164, 0x8880, RZ ;  /* 0x00008880a4787816 */ /* 0x020fca00000000ff */
[----:B------:R-:W-:-:S07]  /*2b90*/  IMAD R167, R120, R157, RZ ;  /* 0x0000009d78a77224 */ /* 0x000fce00078e02ff */
.L_x_64:
[----:B------:R-:W-:Y:S05]  /*2ba0*/  BSYNC B1 ;  /* 0x0000000000017941 */ /* 0x000fea0003800000 */
.L_x_63:
[----:B------:R-:W-:Y:S01]  /*2bb0*/  @!P4 IMAD R133, R133, R156, R167 ;  /* 0x0000009c8585c224 */ /* 0x000fe200078e02a7 */
[----:B------:R-:W-:Y:S04]  /*2bc0*/  BSSY B1, `(.L_x_65) ;  /* 0x0000006000017945 */ /* 0x000fe80003800000 */
[----:B------:R0:W-:Y:S01]  /*2bd0*/  @!P4 STG.E.U8 desc[UR36][R12.64+0x19], R133 ;  /* 0x000019850c00c986 */ /* 0x0001e2000c101124 */
[----:B------:R-:W-:Y:S05]  /*2be0*/  @P3 BRA `(.L_x_66) ;  /* 0x00000000000c3947 */ /* 0x000fea0003800000 */
[----:B------:R-:W5:Y:S02]  /*2bf0*/  LDG.E.U8 R164, desc[UR36][R170.64+0x18] ;  /* 0x00001824aaa47981 */ /* 0x000f64000c1e1100 */
[----:B-----5:R-:W-:-:S05]  /*2c00*/  PRMT R120, R164, 0x8880, RZ ;  /* 0x00008880a4787816 */ /* 0x020fca00000000ff */
[----:B------:R-:W-:-:S07]  /*2c10*/  IMAD R167, R120, R157, RZ ;  /* 0x0000009d78a77224 */ /* 0x000fce00078e02ff */
.L_x_66:
[----:B------:R-:W-:Y:S05]  /*2c20*/  BSYNC B1 ;  /* 0x0000000000017941 */ /* 0x000fea0003800000 */
.L_x_65:
[----:B-1----:R-:W-:Y:S01]  /*2c30*/  @!P3 IMAD R121, R134, R156, R167 ;  /* 0x0000009c8679b224 */ /* 0x002fe200078e02a7 */
[----:B------:R-:W-:Y:S04]  /*2c40*/  BSSY B1, `(.L_x_67) ;  /* 0x0000006000017945 */ /* 0x000fe80003800000 */
[----:B------:R1:W-:Y:S01]  /*2c50*/  @!P3 STG.E.U8 desc[UR36][R22.64+0x18], R121 ;  /* 0x000018791600b986 */ /* 0x0003e2000c101124 */
[----:B------:R-:W-:Y:S05]  /*2c60*/  @P5 BRA `(.L_x_68) ;  /* 0x00000000000c5947 */ /* 0x000fea0003800000 */
[----:B------:R-:W5:Y:S02]  /*2c70*/  LDG.E.U8 R164, desc[UR36][R170.64+0x19] ;  /* 0x00001924aaa47981 */ /* 0x000f64000c1e1100 */
[----:B-----5:R-:W-:-:S05]  /*2c80*/  PRMT R120, R164, 0x8880, RZ ;  /* 0x00008880a4787816 */ /* 0x020fca00000000ff */
[----:B------:R-:W-:-:S07]  /*2c90*/  IMAD R167, R120, R157, RZ ;  /* 0x0000009d78a77224 */ /* 0x000fce00078e02ff */
.L_x_68:
[----:B------:R-:W-:Y:S05]  /*2ca0*/  BSYNC B1 ;  /* 0x0000000000017941 */ /* 0x000fea0003800000 */
.L_x_67:
[----:B------:R-:W-:Y:S01]  /*2cb0*/  @!P5 IMAD R135, R135, R156, R167 ;  /* 0x0000009c8787d224 */ /* 0x000fe200078e02a7 */
[----:B------:R-:W-:Y:S04]  /*2cc0*/  BSSY B1, `(.L_x_69) ;  /* 0x0000006000017945 */ /* 0x000fe80003800000 */
[----:B------:R0:W-:Y:S01]  /*2cd0*/  @!P5 STG.E.U8 desc[UR36][R22.64+0x19], R135 ;  /* 0x000019871600d986 */ /* 0x0001e2000c101124 */
[----:B------:R-:W-:Y:S05]  /*2ce0*/  @P0 BRA `(.L_x_70) ;  /* 0x00000000000c0947 */ /* 0x000fea0003800000 */
[----:B------:R-:W5:Y:S02]  /*2cf0*/  LDG.E.U8 R164, desc[UR36][R168.64+0x20] ;  /* 0x00002024a8a47981 */ /* 0x000f64000c1e1100 */
[----:B-----5:R-:W-:-:S05]  /*2d00*/  PRMT R120, R164, 0x8880, RZ ;  /* 0x00008880a4787816 */ /* 0x020fca00000000ff */
[----:B------:R-:W-:-:S07]  /*2d10*/  IMAD R167, R120, R157, RZ ;  /* 0x0000009d78a77224 */ /* 0x000fce00078e02ff */
.L_x_70:
[----:B------:R-:W-:Y:S05]  /*2d20*/  BSYNC B1 ;  /* 0x0000000000017941 */ /* 0x000fea0003800000 */
.L_x_69:
        /* <DEDUP_REMOVED lines=11> */
.L_x_72:
[----:B------:R-:W-:Y:S05]  /*2de0*/  BSYNC B1 ;  /* 0x0000000000017941 */ /* 0x000fea0003800000 */
.L_x_71:
[----:B------:R-:W-:Y:S01]  /*2df0*/  @!P4 IMAD R137, R137, R156, R167 ;  /* 0x0000009c8989c224 */ /* 0x000fe200078e02a7 */
[----:B------:R-:W-:Y:S04]  /*2e00*/  BSSY B1, `(.L_x_73) ;  /* 0x0000006000017945 */ /* 0x000fe80003800000 */
[----:B------:R0:W-:Y:S01]  /*2e10*/  @!P4 STG.E.U8 desc[UR36][R12.64+0x21], R137 ;  /* 0x000021890c00c986 */ /* 0x0001e2000c101124 */
[----:B------:R-:W-:Y:S05]  /*2e20*/  @P3 BRA `(.L_x_74) ;  /* 0x00000000000c3947 */ /* 0x000fea0003800000 */
[----:B------:R-:W5:Y:S02]  /*2e30*/  LDG.E.U8 R164, desc[UR36][R170.64+0x20] ;  /* 0x00002024aaa47981 */ /* 0x000f64000c1e1100 */
[----:B-----5:R-:W-:-:S05]  /*2e40*/  PRMT R120, R164, 0x8880, RZ ;  /* 0x00008880a4787816 */ /* 0x020fca00000000ff */
[----:B------:R-:W-:-:S07]  /*2e50*/  IMAD R167, R120, R157, RZ ;  /* 0x0000009d78a77224 */ /* 0x000fce00078e02ff */
.L_x_74:
[----:B------:R-:W-:Y:S05]  /*2e60*/  BSYNC B1 ;  /* 0x0000000000017941 */ /* 0x000fea0003800000 */
.L_x_73:
[----:B-1----:R-:W-:Y:S01]  /*2e70*/  @!P3 IMAD R121, R138, R156, R167 ;  /* 0x0000009c8a79b224 */ /* 0x002fe200078e02a7 */
[----:B------:R-:W-:Y:S04]  /*2e80*/  BSSY B1, `(.L_x_75) ;  /* 0x0000006000017945 */ /* 0x000fe80003800000 */
[----:B------:R1:W-:Y:S01]  /*2e90*/  @!P3 STG.E.U8 desc[UR36][R22.64+0x20], R121 ;  /* 0x000020791600b986 */ /* 0x0003e2000c101124 */
[----:B------:R-:W-:Y:S05]  /*2ea0*/  @P5 BRA `(.L_x_76) ;  /* 0x00000000000c5947 */ /* 0x000fea0003800000 */
[----:B------:R-:W5:Y:S02]  /*2eb0*/  LDG.E.U8 R164, desc[UR36][R170.64+0x21] ;  /* 0x00002124aaa47981 */ /* 0x000f64000c1e1100 */
[----:B-----5:R-:W-:-:S05]  /*2ec0*/  PRMT R120, R164, 0x8880, RZ ;  /* 0x00008880a4787816 */ /* 0x020fca00000000ff */
[----:B------:R-:W-:-:S07]  /*2ed0*/  IMAD R167, R120, R157, RZ ;  /* 0x0000009d78a77224 */ /* 0x000fce00078e02ff */
.L_x_76:
[----:B------:R-:W-:Y:S05]  /*2ee0*/  BSYNC B1 ;  /* 0x0000000000017941 */ /* 0x000fea0003800000 */
.L_x_75:
[----:B------:R-:W-:Y:S01]  /*2ef0*/  @!P5 IMAD R139, R139, R156, R167 ;  /* 0x0000009c8b8bd224 */ /* 0x000fe200078e02a7 */
[----:B------:R-:W-:Y:S04]  /*2f00*/  BSSY B1, `(.L_x_77) ;  /* 0x0000006000017945 */ /* 0x000fe80003800000 */
[----:B------:R0:W-:Y:S01]  /*2f10*/  @!P5 STG.E.U8 desc[UR36][R22.64+0x21], R139 ;  /* 0x0000218b1600d986 */ /* 0x0001e2000c101124 */
[----:B------:R-:W-:Y:S05]  /*2f20*/  @P0 BRA `(.L_x_78) ;  /* 0x00000000000c0947 */ /* 0x000fea0003800000 */
[----:B------:R-:W5:Y:S02]  /*2f30*/  LDG.E.U8 R164, desc[UR36][R168.64+0x28] ;  /* 0x00002824a8a47981 */ /* 0x000f64000c1e1100 */
[----:B-----5:R-:W-:-:S05]  /*2f40*/  PRMT R120, R164, 0x8880, RZ ;  /* 0x00008880a4787816 */ /* 0x020fca00000000ff */
[----:B------:R-:W-:-:S07]  /*2f50*/  IMAD R167, R120, R157, RZ ;  /* 0x0000009d78a77224 */ /* 0x000fce00078e02ff */
.L_x_78:
[----:B------:R-:W-:Y:S05]  /*2f60*/  BSYNC B1 ;  /* 0x0000000000017941 */ /* 0x000fea0003800000 */
.L_x_77:
        /* <DEDUP_REMOVED lines=11> */
.L_x_80:
[----:B------:R-:W-:Y:S05]  /*3020*/  BSYNC B1 ;  /* 0x0000000000017941 */ /* 0x000fea0003800000 */
.L_x_79:
[----:B------:R-:W-:Y:S01]  /*3030*/  @!P4 IMAD R141, R141, R156, R167 ;  /* 0x0000009c8d8dc224 */ /* 0x000fe200078e02a7 */
[----:B------:R-:W-:Y:S04]  /*3040*/  BSSY B1, `(.L_x_81) ;  /* 0x0000006000017945 */ /* 0x000fe80003800000 */
[----:B------:R0:W-:Y:S01]  /*3050*/  @!P4 STG.E.U8 desc[UR36][R12.64+0x29], R141 ;  /* 0x0000298d0c00c986 */ /* 0x0001e2000c101124 */
[----:B------:R-:W-:Y:S05]  /*3060*/  @P3 BRA `(.L_x_82) ;  /* 0x00000000000c3947 */ /* 0x000fea0003800000 */
[----:B------:R-:W5:Y:S02]  /*3070*/  LDG.E.U8 R164, desc[UR36][R170.64+0x28] ;  /* 0x00002824aaa47981 */ /* 0x000f64000c1e1100 */
[----:B-----5:R-:W-:-:S05]  /*3080*/  PRMT R120, R164, 0x8880, RZ ;  /* 0x00008880a4787816 */ /* 0x020fca00000000ff */
[----:B------:R-:W-:-:S07]  /*3090*/  IMAD R167, R120, R157, RZ ;  /* 0x0000009d78a77224 */ /* 0x000fce00078e02ff */
.L_x_82:
[----:B------:R-:W-:Y:S05]  /*30a0*/  BSYNC B1 ;  /* 0x0000000000017941 */ /* 0x000fea0003800000 */
.L_x_81:
[----:B-1----:R-:W-:Y:S01]  /*30b0*/  @!P3 IMAD R121, R142, R156, R167 ;  /* 0x0000009c8e79b224 */ /* 0x002fe200078e02a7 */
[----:B------:R-:W-:Y:S04]  /*30c0*/  BSSY B1, `(.L_x_83) ;  /* 0x0000006000017945 */ /* 0x000fe80003800000 */
[----:B------:R1:W-:Y:S01]  /*30d0*/  @!P3 STG.E.U8 desc[UR36][R22.64+0x28], R121 ;  /* 0x000028791600b986 */ /* 0x0003e2000c101124 */
[----:B------:R-:W-:Y:S05]  /*30e0*/  @P5 BRA `(.L_x_84) ;  /* 0x00000000000c5947 */ /* 0x000fea0003800000 */
[----:B------:R-:W5:Y:S02]  /*30f0*/  LDG.E.U8 R164, desc[UR36][R170.64+0x29] ;  /* 0x00002924aaa47981 */ /* 0x000f64000c1e1100 */
[----:B-----5:R-:W-:-:S05]  /*3100*/  PRMT R120, R164, 0x8880, RZ ;  /* 0x00008880a4787816 */ /* 0x020fca00000000ff */
[----:B------:R-:W-:-:S07]  /*3110*/  IMAD R167, R120, R157, RZ ;  /* 0x0000009d78a77224 */ /* 0x000fce00078e02ff */
.L_x_84:
[----:B------:R-:W-:Y:S05]  /*3120*/  BSYNC B1 ;  /* 0x0000000000017941 */ /* 0x000fea0003800000 */
.L_x_83:
[----:B------:R-:W-:Y:S01]  /*3130*/  @!P5 IMAD R143, R143, R156, R167 ;  /* 0x0000009c8f8fd224 */ /* 0x000fe200078e02a7 */
[----:B------:R-:W-:Y:S04]  /*3140*/  BSSY B1, `(.L_x_85) ;  /* 0x0000006000017945 */ /* 0x000fe80003800000 */
[----:B------:R0:W-:Y:S01]  /*3150*/  @!P5 STG.E.U8 desc[UR36][R22.64+0x29], R143 ;  /* 0x0000298f1600d986 */ /* 0x0001e2000c101124 */
[----:B------:R-:W-:Y:S05]  /*3160*/  @P0 BRA `(.L_x_86) ;  /* 0x00000000000c0947 */ /* 0x000fea0003800000 */
[----:B------:R-:W5:Y:S02]  /*3170*/  LDG.E.U8 R164, desc[UR36][R168.64+0x30] ;  /* 0x00003024a8a47981 */ /* 0x000f64000c1e1100 */
[----:B-----5:R-:W-:-:S05]  /*3180*/  PRMT R120, R164, 0x8880, RZ ;  /* 0x00008880a4787816 */ /* 0x020fca00000000ff */
[----:B------:R-:W-:-:S07]  /*3190*/  IMAD R167, R120, R157, RZ ;  /* 0x0000009d78a77224 */ /* 0x000fce00078e02ff */
.L_x_86:
[----:B------:R-:W-:Y:S05]  /*31a0*/  BSYNC B1 ;  /* 0x0000000000017941 */ /* 0x000fea0003800000 */
.L_x_85:
        /* <DEDUP_REMOVED lines=11> */
.L_x_88:
[----:B------:R-:W-:Y:S05]  /*3260*/  BSYNC B1 ;  /* 0x0000000000017941 */ /* 0x000fea0003800000 */
.L_x_87:
[----:B------:R-:W-:Y:S01]  /*3270*/  @!P5 IMAD R145, R145, R156, R167 ;  /* 0x0000009c9191d224 */ /* 0x000fe200078e02a7 */
[----:B------:R-:W-:Y:S04]  /*3280*/  BSSY B1, `(.L_x_89) ;  /* 0x0000006000017945 */ /* 0x000fe80003800000 */
[----:B------:R0:W-:Y:S01]  /*3290*/  @!P5 STG.E.U8 desc[UR36][R12.64+0x31], R145 ;  /* 0x000031910c00d986 */ /* 0x0001e2000c101124 */
[----:B------:R-:W-:Y:S05]  /*32a0*/  @P4 BRA `(.L_x_90) ;  /* 0x00000000000c4947 */ /* 0x000fea0003800000 */
[----:B------:R-:W5:Y:S02]  /*32b0*/  LDG.E.U8 R164, desc[UR36][R170.64+0x30] ;  /* 0x00003024aaa47981 */ /* 0x000f64000c1e1100 */
[----:B-----5:R-:W-:-:S05]  /*32c0*/  PRMT R120, R164, 0x8880, RZ ;  /* 0x00008880a4787816 */ /* 0x020fca00000000ff */
[----:B------:R-:W-:-:S07]  /*32d0*/  IMAD R167, R120, R157, RZ ;  /* 0x0000009d78a77224 */ /* 0x000fce00078e02ff */
.L_x_90:
[----:B------:R-:W-:Y:S05]  /*32e0*/  BSYNC B1 ;  /* 0x0000000000017941 */ /* 0x000fea0003800000 */
.L_x_89:
[----:B-1----:R-:W-:Y:S01]  /*32f0*/  @!P4 IMAD R121, R146, R156, R167 ;  /* 0x0000009c9279c224 */ /* 0x002fe200078e02a7 */
[----:B------:R-:W-:Y:S04]  /*3300*/  BSSY B1, `(.L_x_91) ;  /* 0x0000006000017945 */ /* 0x000fe80003800000 */
[----:B------:R1:W-:Y:S01]  /*3310*/  @!P4 STG.E.U8 desc[UR36][R22.64+0x30], R121 ;  /* 0x000030791600c986 */ /* 0x0003e2000c101124 */
[----:B------:R-:W-:Y:S05]  /*3320*/  @P0 BRA `(.L_x_92) ;  /* 0x00000000000c0947 */ /* 0x000fea0003800000 */
[----:B------:R-:W5:Y:S02]  /*3330*/  LDG.E.U8 R164, desc[UR36][R170.64+0x31] ;  /* 0x00003124aaa47981 */ /* 0x000f64000c1e1100 */
[----:B-----5:R-:W-:-:S05]  /*3340*/  PRMT R120, R164, 0x8880, RZ ;  /* 0x00008880a4787816 */ /* 0x020fca00000000ff */
[----:B------:R-:W-:-:S07]  /*3350*/  IMAD R167, R120, R157, RZ ;  /* 0x0000009d78a77224 */ /* 0x000fce00078e02ff */
.L_x_92:
[----:B------:R-:W-:Y:S05]  /*3360*/  BSYNC B1 ;  /* 0x0000000000017941 */ /* 0x000fea0003800000 */
.L_x_91:
[----:B------:R-:W-:Y:S01]  /*3370*/  @!P0 IMAD R147, R147, R156, R167 ;  /* 0x0000009c93938224 */ /* 0x000fe200078e02a7 */
[----:B------:R-:W-:Y:S04]  /*3380*/  BSSY B1, `(.L_x_93) ;  /* 0x0000006000017945 */ /* 0x000fe80003800000 */
[----:B------:R0:W-:Y:S01]  /*3390*/  @!P0 STG.E.U8 desc[UR36][R22.64+0x31], R147 ;  /* 0x0000319316008986 */ /* 0x0001e2000c101124 */
[----:B------:R-:W-:Y:S05]  /*33a0*/  @P3 BRA `(.L_x_94) ;  /* 0x00000000000c3947 */ /* 0x000fea0003800000 */
[----:B------:R-:W5:Y:S02]  /*33b0*/  LDG.E.U8 R164, desc[UR36][R168.64+0x38] ;  /* 0x00003824a8a47981 */ /* 0x000f64000c1e1100 */
[----:B-----5:R-:W-:-:S05]  /*33c0*/  PRMT R120, R164, 0x8880, RZ ;  /* 0x00008880a4787816 */ /* 0x020fca00000000ff */
[----:B------:R-:W-:-:S07]  /*33d0*/  IMAD R167, R120, R157, RZ ;  /* 0x0000009d78a77224 */ /* 0x000fce00078e02ff */
.L_x_94:
[----:B------:R-:W-:Y:S05]  /*33e0*/  BSYNC B1 ;  /* 0x0000000000017941 */ /* 0x000fea0003800000 */
.L_x_93:
[----:B------:R-:W-:Y:S01]  /*33f0*/  ISETP.LT.OR P1, PT, R0, 0x3a, !P1 ;  /* 0x0000003a0000780c */ /* 0x000fe20004f21670 */
[----:B-1----:R-:W-:Y:S01]  /*3400*/  @!P3 IMAD R121, R148, R156, R167 ;  /* 0x0000009c9479b224 */ /* 0x002fe200078e02a7 */
[----:B------:R-:W-:Y:S01]  /*3410*/  ISETP.GE.AND P0, PT, R3, 0x81, PT ;  /* 0x000000810300780c */ /* 0x000fe20003f06270 */
[----:B------:R-:W-:Y:S01]  /*3420*/  BSSY B1, `(.L_x_95) ;  /* 0x000000a000017945 */ /* 0x000fe20003800000 */
[C---:B------:R-:W-:Y:S02]  /*3430*/  ISETP.LT.OR P5, PT, R0.reuse, 0x39, !P2 ;  /* 0x000000390000780c */ /* 0x040fe400057a1670 */
[----:B------:R1:W-:Y:S01]  /*3440*/  @!P3 STG.E.U8 desc[UR36][R12.64+0x38], R121 ;  /* 0x000038790c00b986 */ /* 0x0003e2000c101124 */
[----:B---3--:R-:W-:Y:S02]  /*3450*/  IADD3 R125, P4, R165, 0x80, RZ ;  /* 0x00000080a57d7810 */ /* 0x008fe40007f9e0ff */
[C---:B------:R-:W-:Y:S02]  /*3460*/  ISETP.LT.OR P2, PT, R0.reuse, 0x3a, !P2 ;  /* 0x0000003a0000780c */ /* 0x040fe40005741670 */
[----:B------:R-:W-:-:S02]  /*3470*/  ISETP.LT.OR P3, PT, R0, 0x1, !P0 ;  /* 0x000000010000780c */ /* 0x000fc40004761670 */
[----:B------:R-:W-:Y:S11]  /*3480*/  @P1 BRA `(.L_x_96) ;  /* 0x00000000000c1947 */ /* 0x000ff60003800000 */
[----:B------:R-:W3:Y:S02]  /*3490*/  LDG.E.U8 R164, desc[UR36][R168.64+0x39] ;  /* 0x00003924a8a47981 */ /* 0x000ee4000c1e1100 */
[----:B---3--:R-:W-:-:S05]  /*34a0*/  PRMT R120, R164, 0x8880, RZ ;  /* 0x00008880a4787816 */ /* 0x008fca00000000ff */
[----:B------:R-:W-:-:S07]  /*34b0*/  IMAD R167, R120, R157, RZ ;  /* 0x0000009d78a77224 */ /* 0x000fce00078e02ff */
.L_x_96:
[----:B------:R-:W-:Y:S05]  /*34c0*/  BSYNC B1 ;  /* 0x0000000000017941 */ /* 0x000fea0003800000 */
.L_x_95:
[----:B------:R-:W-:Y:S01]  /*34d0*/  @!P1 IMAD R149, R149, R156, R167 ;  /* 0x0000009c95959224 */ /* 0x000fe200078e02a7 */
[----:B------:R-:W-:Y:S04]  /*34e0*/  BSSY B1, `(.L_x_97) ;  /* 0x0000006000017945 */ /* 0x000fe80003800000 */
[----:B------:R3:W-:Y:S01]  /*34f0*/  @!P1 STG.E.U8 desc[UR36][R12.64+0x39], R149 ;  /* 0x000039950c009986 */ /* 0x0007e2000c101124 */
[----:B------:R-:W-:Y:S05]  /*3500*/  @P5 BRA `(.L_x_98) ;  /* 0x00000000000c5947 */ /* 0x000fea0003800000 */
[----:B------:R-:W5:Y:S02]  /*3510*/  LDG.E.U8 R164, desc[UR36][R170.64+0x38] ;  /* 0x00003824aaa47981 */ /* 0x000f64000c1e1100 */
[----:B-----5:R-:W-:-:S05]  /*3520*/  PRMT R120, R164, 0x8880, RZ ;  /* 0x00008880a4787816 */ /* 0x020fca00000000ff */
[----:B------:R-:W-:-:S07]  /*3530*/  IMAD R167, R120, R157, RZ ;  /* 0x0000009d78a77224 */ /* 0x000fce00078e02ff */
.L_x_98:
[----:B------:R-:W-:Y:S05]  /*3540*/  BSYNC B1 ;  /* 0x0000000000017941 */ /* 0x000fea0003800000 */
.L_x_97:
[----:B-1----:R-:W-:Y:S01]  /*3550*/  @!P5 IMAD R121, R150, R156, R167 ;  /* 0x0000009c9679d224 */ /* 0x002fe200078e02a7 */
[----:B------:R-:W-:Y:S01]  /*3560*/  BSSY B1, `(.L_x_99) ;  /* 0x0000007000017945 */ /* 0x000fe20003800000 */
[----:B------:R-:W-:-:S03]  /*3570*/  IMAD.X R123, RZ, RZ, R7, P4 ;  /* 0x000000ffff7b7224 */ /* 0x000fc600020e0607 */
[----:B------:R1:W-:Y:S01]  /*3580*/  @!P5 STG.E.U8 desc[UR36][R22.64+0x38], R121 ;  /* 0x000038791600d986 */ /* 0x0003e2000c101124 */
[----:B------:R-:W-:Y:S05]  /*3590*/  @P2 BRA `(.L_x_100) ;  /* 0x00000000000c2947 */ /* 0x000fea0003800000 */
[----:B------:R-:W5:Y:S02]  /*35a0*/  LDG.E.U8 R164, desc[UR36][R170.64+0x39] ;  /* 0x00003924aaa47981 */ /* 0x000f64000c1e1100 */
[----:B-----5:R-:W-:-:S05]  /*35b0*/  PRMT R120, R164, 0x8880, RZ ;  /* 0x00008880a4787816 */ /* 0x020fca00000000ff */
[----:B------:R-:W-:-:S07]  /*35c0*/  IMAD R167, R120, R157, RZ ;  /* 0x0000009d78a77224 */ /* 0x000fce00078e02ff */
.L_x_100:
[----:B------:R-:W-:Y:S05]  /*35d0*/  BSYNC B1 ;  /* 0x0000000000017941 */ /* 0x000fea0003800000 */
.L_x_99:
[----:B------:R-:W-:Y:S01]  /*35e0*/  ISETP.LT.OR P4, PT, R0, 0x2, !P0 ;  /* 0x000000020000780c */ /* 0x000fe20004781670 */
[----:B------:R-:W-:Y:S01]  /*35f0*/  @!P2 IMAD R151, R151, R156, R167 ;  /* 0x0000009c9797a224 */ /* 0x000fe200078e02a7 */
[----:B------:R-:W-:Y:S01]  /*3600*/  ISETP.GE.AND P1, PT, R3, 0x89, PT ;  /* 0x000000890300780c */ /* 0x000fe20003f26270 */
[-C--:B------:R-:W-:Y:S01]  /*3610*/  IMAD R122, R123, R8.reuse, RZ ;  /* 0x000000087b7a7224 */ /* 0x080fe200078e02ff */
[----:B------:R-:W-:Y:S01]  /*3620*/  BSSY B1, `(.L_x_101) ;  /* 0x000000e000017945 */ /* 0x000fe20003800000 */
[C---:B-1----:R-:W-:Y:S01]  /*3630*/  IMAD.WIDE.U32 R120, R125.reuse, R8, R14 ;  /* 0x000000087d787225 */ /* 0x042fe200078e000e */
[----:B------:R1:W-:Y:S03]  /*3640*/  @!P2 STG.E.U8 desc[UR36][R22.64+0x39], R151 ;  /* 0x000039971600a986 */ /* 0x0003e6000c101124 */
[----:B0-----:R-:W-:Y:S01]  /*3650*/  IMAD R131, R125, R9, R122 ;  /* 0x000000097d837224 */ /* 0x001fe200078e027a */
[----:B------:R-:W-:-:S02]  /*3660*/  @!P3 IADD3 R122, P5, R12, R161, RZ ;  /* 0x000000a10c7ab210 */ /* 0x000fc40007fbe0ff */
[----:B------:R-:W-:-:S03]  /*3670*/  IADD3 R120, P2, R120, R4, RZ ;  /* 0x0000000478787210 */ /* 0x000fc60007f5e0ff */
[----:B------:R-:W-:Y:S01]  /*3680*/  @!P3 IMAD.X R123, R13, 0x1, R158, P5 ;  /* 0x000000010d7bb824 */ /* 0x000fe200028e069e */
[----:B------:R-:W-:Y:S02]  /*3690*/  IADD3.X R121, R5, R121, R131, P2, !PT ;  /* 0x0000007905797210 */ /* 0x000fe400017fe483 */
[----:B------:R-:W-:Y:S02]  /*36a0*/  ISETP.LT.OR P2, PT, R0, 0x1, !P1 ;  /* 0x000000010000780c */ /* 0x000fe40004f41670 */
[----:B------:R-:W-:Y:S01]  /*36b0*/  @!P4 IADD3 R126, P5, R12, R161, RZ ;  /* 0x000000a10c7ec210 */ /* 0x000fe20007fbe0ff */
[----:B-1----:R-:W-:-:S12]  /*36c0*/  @P3 BRA `(.L_x_102) ;  /* 0x00000000000c3947 */ /* 0x002fd80003800000 */
[----:B------:R-:W5:Y:S02]  /*36d0*/  LDG.E.U8 R164, desc[UR36][R120.64] ;  /* 0x0000002478a47981 */ /* 0x000f64000c1e1100 */
[----:B-----5:R-:W-:-:S05]  /*36e0*/  PRMT R124, R164, 0x8880, RZ ;  /* 0x00008880a47c7816 */ /* 0x020fca00000000ff */
[----:B------:R-:W-:-:S07]  /*36f0*/  IMAD R167, R124, R157, RZ ;  /* 0x0000009d7ca77224 */ /* 0x000fce00078e02ff */
.L_x_102:
[----:B------:R-:W-:Y:S05]  /*3700*/  BSYNC B1 ;  /* 0x0000000000017941 */ /* 0x000fea0003800000 */
.L_x_101:
[----:B----4-:R-:W-:Y:S01]  /*3710*/  @!P3 IMAD R129, R88, R156, R167 ;  /* 0x0000009c5881b224 */ /* 0x010fe200078e02a7 */
[----:B------:R-:W-:Y:S01]  /*3720*/  BSSY B1, `(.L_x_103) ;  /* 0x0000008000017945 */ /* 0x000fe20003800000 */
[----:B------:R-:W-:-:S03]  /*3730*/  IMAD.WIDE.U32 R124, R125, R8, R20 ;  /* 0x000000087d7c7225 */ /* 0x000fc600078e0014 */
[----:B------:R0:W-:Y:S01]  /*3740*/  @!P3 STG.E.U8 desc[UR36][R122.64], R129 ;  /* 0x000000817a00b986 */ /* 0x0001e2000c101124 */
[----:B--2---:R-:W-:Y:S01]  /*3750*/  @!P4 IMAD.X R127, R13, 0x1, R158, P5 ;  /* 0x000000010d7fc824 */ /* 0x004fe200028e069e */
[----:B------:R-:W-:Y:S06]  /*3760*/  @P4 BRA `(.L_x_104) ;  /* 0x00000000000c4947 */ /* 0x000fec0003800000 */
[----:B------:R-:W2:Y:S02]  /*3770*/  LDG.E.U8 R164, desc[UR36][R120.64+0x1] ;  /* 0x0000012478a47981 */ /* 0x000ea4000c1e1100 */
[----:B--2---:R-:W-:-:S05]  /*3780*/  PRMT R88, R164, 0x8880, RZ ;  /* 0x00008880a4587816 */ /* 0x004fca00000000ff */
[----:B------:R-:W-:-:S07]  /*3790*/  IMAD R167, R88, R157, RZ ;  /* 0x0000009d58a77224 */ /* 0x000fce00078e02ff */
.L_x_104:
[----:B------:R-:W-:Y:S05]  /*37a0*/  BSYNC B1 ;  /* 0x0000000000017941 */ /* 0x000fea0003800000 */
.L_x_103:
[----:B0-----:R-:W-:Y:S01]  /*37b0*/  @!P4 IMAD R129, R89, R156, R167 ;  /* 0x0000009c5981c224 */ /* 0x001fe200078e02a7 */
[----:B------:R-:W-:Y:S01]  /*37c0*/  IADD3 R88, P3, P5, R10, R4, R124 ;  /* 0x000000040a587210 */ /* 0x000fe20007d7e07c */
[----:B------:R-:W-:Y:S01]  /*37d0*/  IMAD.IADD R89, R131, 0x1, R125 ;  /* 0x0000000183597824 */ /* 0x000fe200078e027d */
[----:B------:R-:W-:Y:S02]  /*37e0*/  BSSY B1, `(.L_x_105) ;  /* 0x000000a000017945 */ /* 0x000fe40003800000 */
[----:B------:R0:W-:Y:S01]  /*37f0*/  @!P4 STG.E.U8 desc[UR36][R126.64+0x1], R129 ;  /* 0x000001817e00c986 */ /* 0x0001e2000c101124 */
[----:B------:R-:W-:Y:S02]  /*3800*/  ISETP.LT.OR P4, PT, R0, 0x2, !P1 ;  /* 0x000000020000780c */ /* 0x000fe40004f81670 */
[----:B------:R-:W-:Y:S02]  /*3810*/  IADD3.X R89, R15, R5, R89, P3, P5 ;  /* 0x000000050f597210 */ /* 0x000fe40001fea459 */
[----:B------:R-:W-:-:S04]  /*3820*/  @!P2 IADD3 R122, P3, P5, R161, R12, R162 ;  /* 0x0000000ca17aa210 */ /* 0x000fc80007d7e0a2 */
[----:B------:R-:W-:Y:S01]  /*3830*/  @!P2 IADD3.X R123, R158, R13, R159, P3, P5 ;  /* 0x0000000d9e7ba210 */ /* 0x000fe20001fea49f */
[----:B------:R-:W-:Y:S08]  /*3840*/  @P2 BRA `(.L_x_106) ;  /* 0x00000000000c2947 */ /* 0x000ff00003800000 */
[----:B------:R-:W2:Y:S02]  /*3850*/  LDG.E.U8 R164, desc[UR36][R88.64] ;  /* 0x0000002458a47981 */ /* 0x000ea4000c1e1100 */
[----:B--2---:R-:W-:-:S05]  /*3860*/  PRMT R124, R164, 0x8880, RZ ;  /* 0x00008880a47c7816 */ /* 0x004fca00000000ff */
[----:B------:R-:W-:-:S07]  /*3870*/  IMAD R167, R124, R157, RZ ;  /* 0x0000009d7ca77224 */ /* 0x000fce00078e02ff */
.L_x_106:
[----:B------:R-:W-:Y:S05]  /*3880*/  BSYNC B1 ;  /* 0x0000000000017941 */ /* 0x000fea0003800000 */
.L_x_105:
[----:B------:R-:W-:-:S05]  /*3890*/  @!P2 IMAD R11, R90, R156, R167 ;  /* 0x0000009c5a0ba224 */ /* 0x000fca00078e02a7 */
[----:B------:R1:W-:Y:S04]  /*38a0*/  @!P2 STG.E.U8 desc[UR36][R122.64], R11 ;  /* 0x0000000b7a00a986 */ /* 0x0003e8000c101124 */
[----:B------:R-:W2:Y:S01]  /*38b0*/  @!P4 LDG.E.U8 R164, desc[UR36][R88.64+0x1] ;  /* 0x0000012458a4c981 */ /* 0x000ea2000c1e1100 */
[----:B------:R-:W-:Y:S02]  /*38c0*/  @!P4 IADD3 R124, P3, P5, R162, 0x1, R12 ;  /* 0x00000001a27cc810 */ /* 0x000fe40007d7e00c */
[----:B------:R-:W-:Y:S02]  /*38d0*/  ISETP.LT.OR P2, PT, R0, 0x9, !P0 ;  /* 0x000000090000780c */ /* 0x000fe40004741670 */
[----:B------:R-:W-:Y:S02]  /*38e0*/  @!P4 IADD3.X R125, R159, RZ, R13, P3, P5 ;  /* 0x000000ff9f7dc210 */ /* 0x000fe40001fea40d */
[----:B------:R-:W-:-:S05]  /*38f0*/  @!P4 IADD3 R124, P3, R124, R161, RZ ;  /* 0x000000a17c7cc210 */ /* 0x000fca0007f7e0ff */
[----:B------:R-:W-:Y:S01]  /*3900*/  @!P4 IMAD.X R125, R125, 0x1, R158, P3 ;  /* 0x000000017d7dc824 */ /* 0x000fe200018e069e */
[----:B--2---:R-:W-:-:S05]  /*3910*/  @!P4 PRMT R6, R164, 0x8880, RZ ;  /* 0x00008880a406c816 */ /* 0x004fca00000000ff */
[----:B------:R-:W-:-:S04]  /*3920*/  @!P4 IMAD R167, R6, R157, RZ ;  /* 0x0000009d06a7c224 */ /* 0x000fc800078e02ff */
[----:B0-----:R-:W-:-:S05]  /*3930*/  @!P4 IMAD R127, R91, R156, R167 ;  /* 0x0000009c5b7fc224 */ /* 0x001fca00078e02a7 */
[----:B------:R-:W-:Y:S04]  /*3940*/  @!P4 STG.E.U8 desc[UR36][R124.64], R127 ;  /* 0x0000007f7c00c986 */ /* 0x000fe8000c101124 */
[----:B------:R-:W2:Y:S01]  /*3950*/  @!P2 LDG.E.U8 R164, desc[UR36][R120.64+0x8] ;  /* 0x0000082478a4a981 */ /* 0x000ea2000c1e1100 */
[----:B------:R-:W-:Y:S02]  /*3960*/  ISETP.LT.OR P3, PT, R0, 0xa, !P0 ;  /* 0x0000000a0000780c */ /* 0x000fe40004761670 */
[----:B------:R-:W-:-:S05]  /*3970*/  @!P2 IADD3 R90, P4, R12, R161, RZ ;  /* 0x000000a10c5aa210 */ /* 0x000fca0007f9e0ff */
[----:B------:R-:W-:Y:S01]  /*3980*/  @!P2 IMAD.X R91, R13, 0x1, R158, P4 ;  /* 0x000000010d5ba824 */ /* 0x000fe200020e069e */
[----:B--2---:R-:W-:-:S05]  /*3990*/  @!P2 PRMT R6, R164, 0x8880, RZ ;  /* 0x00008880a406a816 */ /* 0x004fca00000000ff */
[----:B------:R-:W-:-:S04]  /*39a0*/  @!P2 IMAD R167, R6, R157, RZ ;  /* 0x0000009d06a7a224 */ /* 0x000fc800078e02ff */
[----:B-1----:R-:W-:-:S05]  /*39b0*/  @!P2 IMAD R11, R92, R156, R167 ;  /* 0x0000009c5c0ba224 */ /* 0x002fca00078e02a7 */
[----:B------:R0:W-:Y:S04]  /*39c0*/  @!P2 STG.E.U8 desc[UR36][R90.64+0x8], R11 ;  /* 0x0000080b5a00a986 */ /* 0x0001e8000c101124 */
[----:B------:R-:W2:Y:S01]  /*39d0*/  @!P3 LDG.E.U8 R164, desc[UR36][R120.64+0x9] ;  /* 0x0000092478a4b981 */ /* 0x000ea2000c1e1100 */
[----:B------:R-:W-:Y:S02]  /*39e0*/  ISETP.LT.OR P2, PT, R0, 0x9, !P1 ;  /* 0x000000090000780c */ /* 0x000fe40004f41670 */
[----:B------:R-:W-:-:S05]  /*39f0*/  @!P3 IADD3 R122, P4, R12, R161, RZ ;  /* 0x000000a10c7ab210 */ /* 0x000fca0007f9e0ff */
[----:B------:R-:W-:Y:S01]  /*3a00*/  @!P3 IMAD.X R123, R13, 0x1, R158, P4 ;  /* 0x000000010d7bb824 */ /* 0x000fe200020e069e */
[----:B--2---:R-:W-:-:S05]  /*3a10*/  @!P3 PRMT R6, R164, 0x8880, RZ ;  /* 0x00008880a406b816 */ /* 0x004fca00000000ff */
[----:B------:R-:W-:-:S04]  /*3a20*/  @!P3 IMAD R167, R6, R157, RZ ;  /* 0x0000009d06a7b224 */ /* 0x000fc800078e02ff */
[----:B------:R-:W-:-:S05]  /*3a30*/  @!P3 IMAD R93, R93, R156, R167 ;  /* 0x0000009c5d5db224 */ /* 0x000fca00078e02a7 */
[----:B------:R1:W-:Y:S04]  /*3a40*/  @!P3 STG.E.U8 desc[UR36][R122.64+0x9], R93 ;  /* 0x0000095d7a00b986 */ /* 0x0003e8000c101124 */
[----:B------:R-:W2:Y:S01]  /*3a50*/  @!P2 LDG.E.U8 R164, desc[UR36][R88.64+0x8] ;  /* 0x0000082458a4a981 */ /* 0x000ea2000c1e1100 */
[----:B0-----:R-:W-:Y:S02]  /*3a60*/  @!P2 IADD3 R90, P4, P5, R162, 0x8, R12 ;  /* 0x00000008a25aa810 */ /* 0x001fe40007d9e00c */
[----:B------:R-:W-:Y:S02]  /*3a70*/  ISETP.LT.OR P3, PT, R0, 0xa, !P1 ;  /* 0x0000000a0000780c */ /* 0x000fe40004f61670 */
[----:B------:R-:W-:Y:S02]  /*3a80*/  @!P2 IADD3.X R11, R159, RZ, R13, P4, P5 ;  /* 0x000000ff9f0ba210 */ /* 0x000fe400027ea40d */
[----:B------:R-:W-:-:S05]  /*3a90*/  @!P2 IADD3 R90, P4, R90, R161, RZ ;  /* 0x000000a15a5aa210 */ /* 0x000fca0007f9e0ff */
[----:B------:R-:W-:Y:S01]  /*3aa0*/  @!P2 IMAD.X R91, R11, 0x1, R158, P4 ;  /* 0x000000010b5ba824 */ /* 0x000fe200020e069e */
[----:B--2---:R-:W-:-:S05]  /*3ab0*/  @!P2 PRMT R6, R164, 0x8880, RZ ;  /* 0x00008880a406a816 */ /* 0x004fca00000000ff */
[----:B------:R-:W-:-:S04]  /*3ac0*/  @!P2 IMAD R167, R6, R157, RZ ;  /* 0x0000009d06a7a224 */ /* 0x000fc800078e02ff */
[----:B------:R-:W-:-:S05]  /*3ad0*/  @!P2 IMAD R11, R94, R156, R167 ;  /* 0x0000009c5e0ba224 */ /* 0x000fca00078e02a7 */
[----:B------:R0:W-:Y:S04]  /*3ae0*/  @!P2 STG.E.U8 desc[UR36][R90.64], R11 ;  /* 0x0000000b5a00a986 */ /* 0x0001e8000c101124 */
[----:B------:R-:W2:Y:S01]  /*3af0*/  @!P3 LDG.E.U8 R164, desc[UR36][R88.64+0x9] ;  /* 0x0000092458a4b981 */ /* 0x000ea2000c1e1100 */
[----:B------:R-:W-:Y:S02]  /*3b00*/  @!P3 IADD3 R92, P4, P5, R162, 0x9, R12 ;  /* 0x00000009a25cb810 */ /* 0x000fe40007d9e00c */
[----:B------:R-:W-:Y:S02]  /*3b10*/  ISETP.LT.OR P2, PT, R0, 0x11, !P0 ;  /* 0x000000110000780c */ /* 0x000fe40004741670 */
[----:B-1----:R-:W-:Y:S02]  /*3b20*/  @!P3 IADD3.X R93, R159, RZ, R13, P4, P5 ;  /* 0x000000ff9f5db210 */ /* 0x002fe400027ea40d */
[----:B------:R-:W-:-:S05]  /*3b30*/  @!P3 IADD3 R92, P4, R92, R161, RZ ;  /* 0x000000a15c5cb210 */ /* 0x000fca0007f9e0ff */
[----:B------:R-:W-:Y:S01]  /*3b40*/  @!P3 IMAD.X R93, R93, 0x1, R158, P4 ;  /* 0x000000015d5db824 */ /* 0x000fe200020e069e */
[----:B--2---:R-:W-:-:S05]  /*3b50*/  @!P3 PRMT R6, R164, 0x8880, RZ ;  /* 0x00008880a406b816 */ /* 0x004fca00000000ff */
[----:B------:R-:W-:-:S04]  /*3b60*/  @!P3 IMAD R167, R6, R157, RZ ;  /* 0x0000009d06a7b224 */ /* 0x000fc800078e02ff */
[----:B------:R-:W-:-:S05]  /*3b70*/  @!P3 IMAD R95, R95, R156, R167 ;  /* 0x0000009c5f5fb224 */ /* 0x000fca00078e02a7 */
[----:B------:R1:W-:Y:S04]  /*3b80*/  @!P3 STG.E.U8 desc[UR36][R92.64], R95 ;  /* 0x0000005f5c00b986 */ /* 0x0003e8000c101124 */
[----:B------:R-:W2:Y:S01]  /*3b90*/  @!P2 LDG.E.U8 R164, desc[UR36][R120.64+0x10] ;  /* 0x0000102478a4a981 */ /* 0x000ea2000c1e1100 */
[----:B------:R-:W-:Y:S02]  /*3ba0*/  ISETP.LT.OR P3, PT, R0, 0x12, !P0 ;  /* 0x000000120000780c */ /* 0x000fe40004761670 */
[----:B0-----:R-:W-:-:S05]  /*3bb0*/  @!P2 IADD3 R90, P4, R12, R161, RZ ;  /* 0x000000a10c5aa210 */ /* 0x001fca0007f9e0ff */
[----:B------:R-:W-:Y:S01]  /*3bc0*/  @!P2 IMAD.X R91, R13, 0x1, R158, P4 ;  /* 0x000000010d5ba824 */ /* 0x000fe200020e069e */
[----:B--2---:R-:W-:-:S05]  /*3bd0*/  @!P2 PRMT R6, R164, 0x8880, RZ ;  /* 0x00008880a406a816 */ /* 0x004fca00000000ff */
[----:B------:R-:W-:-:S04]  /*3be0*/  @!P2 IMAD R167, R6, R157, RZ ;  /* 0x0000009d06a7a224 */ /* 0x000fc800078e02ff */
[----:B------:R-:W-:-:S05]  /*3bf0*/  @!P2 IMAD R11, R96, R156, R167 ;  /* 0x0000009c600ba224 */ /* 0x000fca00078e02a7 */
[----:B------:R0:W-:Y:S04]  /*3c00*/  @!P2 STG.E.U8 desc[UR36][R90.64+0x10], R11 ;  /* 0x0000100b5a00a986 */ /* 0x0001e8000c101124 */
[----:B------:R-:W2:Y:S01]  /*3c10*/  @!P3 LDG.E.U8 R164, desc[UR36][R120.64+0x11] ;  /* 0x0000112478a4b981 */ /* 0x000ea2000c1e1100 */
[----:B------:R-:W-:Y:S02]  /*3c20*/  ISETP.LT.OR P2, PT, R0, 0x11, !P1 ;  /* 0x000000110000780c */ /* 0x000fe40004f41670 */
[----:B-1----:R-:W-:-:S05]  /*3c30*/  @!P3 IADD3 R92, P4, R12, R161, RZ ;  /* 0x000000a10c5cb210 */ /* 0x002fca0007f9e0ff */
        /* <DEDUP_REMOVED lines=16> */
[----:B-1----:R-:W-:Y:S02]  /*3d40*/  @!P3 IADD3 R92, P4, P5, R162, 0x11, R12 ;  /* 0x00000011a25cb810 */ /* 0x002fe40007d9e00c */
        /* <DEDUP_REMOVED lines=171> */
[----:B------:R-:W-:Y:S02]  /*4800*/  @!P2 IADD3 R90, P4, R90, R161, RZ ;  /* 0x000000a15a5aa210 */ /* 0x000fe40007f9e0ff */
[----:B------:R-:W-:-:S05]  /*4810*/  @!P2 IADD3.X R11, R159, RZ, R13, P0, P3 ;  /* 0x000000ff9f0ba210 */ /* 0x000fca00007e640d */
[----:B------:R-:W-:Y:S01]  /*4820*/  @!P2 IMAD.X R91, R11, 0x1, R158, P4 ;  /* 0x000000010b5ba824 */ /* 0x000fe200020e069e */
[----:B--2---:R-:W-:-:S05]  /*4830*/  @!P2 PRMT R6, R164, 0x8880, RZ ;  /* 0x00008880a406a816 */ /* 0x004fca00000000ff */
[----:B------:R-:W-:-:S04]  /*4840*/  @!P2 IMAD R167, R6, R157, RZ ;  /* 0x0000009d06a7a224 */ /* 0x000fc800078e02ff */
[----:B------:R-:W-:-:S05]  /*4850*/  @!P2 IMAD R11, R118, R156, R167 ;  /* 0x0000009c760ba224 */ /* 0x000fca00078e02a7 */
[----:B------:R0:W-:Y:S04]  /*4860*/  @!P2 STG.E.U8 desc[UR36][R90.64], R11 ;  /* 0x0000000b5a00a986 */ /* 0x0001e8000c101124 */
[----:B------:R2:W4:Y:S01]  /*4870*/  @!P1 LDG.E.U8 R164, desc[UR36][R88.64+0x39] ;  /* 0x0000392458a49981 */ /* 0x000522000c1e1100 */
[----:B------:R-:W-:Y:S02]  /*4880*/  IADD3 R97, P0, R165, 0x100, RZ ;  /* 0x00000100a5617810 */ /* 0x000fe40007f1e0ff */
[----:B------:R-:W-:-:S03]  /*4890*/  @!P1 IADD3 R94, P4, P5, R162, 0x39, R12 ;  /* 0x00000039a25e9810 */ /* 0x000fc60007d9e00c */
[----:B-1----:R-:W-:Y:S01]  /*48a0*/  IMAD.X R93, RZ, RZ, R7, P0 ;  /* 0x000000ffff5d7224 */ /* 0x002fe200000e0607 */
[----:B------:R-:W-:Y:S02]  /*48b0*/  ISETP.GE.AND P0, PT, R3, 0x101, PT ;  /* 0x000001010300780c */ /* 0x000fe40003f06270 */
[----:B0-----:R-:W-:Y:S01]  /*48c0*/  @!P1 IADD3.X R11, R159, RZ, R13, P4, P5 ;  /* 0x000000ff9f0b9210 */ /* 0x001fe200027ea40d */
[-C--:B------:R-:W-:Y:S01]  /*48d0*/  IMAD R96, R93, R8.reuse, RZ ;  /* 0x000000085d607224 */ /* 0x080fe200078e02ff */
[----:B------:R-:W-:Y:S01]  /*48e0*/  ISETP.LT.OR P2, PT, R0, 0x1, !P0 ;  /* 0x000000010000780c */ /* 0x000fe20004741670 */
[----:B------:R-:W-:Y:S01]  /*48f0*/  IMAD.WIDE.U32 R92, R97, R8, R14 ;  /* 0x00000008615c7225 */ /* 0x000fe200078e000e */
[----:B------:R-:W-:-:S03]  /*4900*/  @!P1 IADD3 R90, P4, R94, R161, RZ ;  /* 0x000000a15e5a9210 */ /* 0x000fc60007f9e0ff */
[----:B------:R-:W-:Y:S01]  /*4910*/  IMAD R95, R97, R9, R96 ;  /* 0x00000009615f7224 */ /* 0x000fe200078e0260 */
[----:B--2---:R-:W-:Y:S01]  /*4920*/  IADD3 R88, P3, R92, R4, RZ ;  /* 0x000000045c587210 */ /* 0x004fe20007f7e0ff */
[----:B------:R-:W-:-:S03]  /*4930*/  @!P1 IMAD.X R91, R11, 0x1, R158, P4 ;  /* 0x000000010b5b9824 */ /* 0x000fc600020e069e */
[----:B------:R-:W-:Y:S02]  /*4940*/  IADD3.X R89, R5, R93, R95, P3, !PT ;  /* 0x0000005d05597210 */ /* 0x000fe40001ffe45f */
[----:B----4-:R-:W-:-:S05]  /*4950*/  @!P1 PRMT R6, R164, 0x8880, RZ ;  /* 0x00008880a4069816 */ /* 0x010fca00000000ff */
[----:B------:R-:W-:-:S04]  /*4960*/  @!P1 IMAD R167, R6, R157, RZ ;  /* 0x0000009d06a79224 */ /* 0x000fc800078e02ff */
[----:B------:R-:W-:-:S05]  /*4970*/  @!P1 IMAD R119, R119, R156, R167 ;  /* 0x0000009c77779224 */ /* 0x000fca00078e02a7 */
        /* <DEDUP_REMOVED lines=10> */
[----:B0-----:R-:W-:Y:S01]  /*4a20*/  IMAD.WIDE.U32 R90, R97, R8, R20 ;  /* 0x00000008615a7225 */ /* 0x001fe200078e0014 */
[----:B------:R-:W-:-:S03]  /*4a30*/  ISETP.GE.AND P1, PT, R3, 0x109, PT ;  /* 0x000001090300780c */ /* 0x000fc60003f26270 */
[----:B------:R-:W-:Y:S01]  /*4a40*/  IMAD.IADD R56, R95, 0x1, R91 ;  /* 0x000000015f387824 */ /* 0x000fe200078e025b */
[----:B------:R-:W-:Y:S02]  /*4a50*/  IADD3 R90, P4, P5, R10, R4, R90 ;  /* 0x000000040a5a7210 */ /* 0x000fe40007d9e05a */
[----:B------:R-:W-:Y:S02]  /*4a60*/  ISETP.LT.OR P2, PT, R0, 0x1, !P1 ;  /* 0x000000010000780c */ /* 0x000fe40004f41670 */
[----:B------:R-:W-:Y:S02]  /*4a70*/  IADD3.X R91, R15, R5, R56, P4, P5 ;  /* 0x000000050f5b7210 */ /* 0x000fe400027ea438 */
        /* <DEDUP_REMOVED lines=8> */
[----:B------:R-:W-:-:S04]  /*4b00*/  @!P2 IADD3 R56, P4, P5, R163, R12, R162 ;  /* 0x0000000ca338a210 */ /* 0x000fc80007d9e0a2 */
[----:B------:R-:W-:Y:S02]  /*4b10*/  @!P2 IADD3.X R57, R160, R13, R159, P4, P5 ;  /* 0x0000000da039a210 */ /* 0x000fe400027ea49f */
[----:B--2---:R-:W-:-:S05]  /*4b20*/  @!P2 PRMT R6, R164, 0x8880, RZ ;  /* 0x00008880a406a816 */ /* 0x004fca00000000ff */
[----:B------:R-:W-:-:S04]  /*4b30*/  @!P2 IMAD R167, R6, R157, RZ ;  /* 0x0000009d06a7a224 */ /* 0x000fc800078e02ff */
[----:B------:R-:W-:-:S05]  /*4b40*/  @!P2 IMAD R97, R58, R156, R167 ;  /* 0x0000009c3a61a224 */ /* 0x000fca00078e02a7 */
[----:B------:R1:W-:Y:S04]  /*4b50*/  @!P2 STG.E.U8 desc[UR36][R56.64], R97 ;  /* 0x000000613800a986 */ /* 0x0003e8000c101124 */
[----:B------:R-:W2:Y:S01]  /*4b60*/  @!P3 LDG.E.U8 R164, desc[UR36][R90.64+0x1] ;  /* 0x000001245aa4b981 */ /* 0x000ea2000c1e1100 */
[----:B------:R-:W-:Y:S02]  /*4b70*/  @!P3 IADD3 R92, P4, P5, R162, 0x1, R12 ;  /* 0x00000001a25cb810 */ /* 0x000fe40007d9e00c */
[----:B------:R-:W-:Y:S02]  /*4b80*/  ISETP.LT.OR P2, PT, R0, 0x9, !P0 ;  /* 0x000000090000780c */ /* 0x000fe40004741670 */
[----:B0-----:R-:W-:Y:S02]  /*4b90*/  @!P3 IADD3.X R11, R159, RZ, R13, P4, P5 ;  /* 0x000000ff9f0bb210 */ /* 0x001fe400027ea40d */
        /* <DEDUP_REMOVED lines=15> */
[----:B------:R-:W-:Y:S02]  /*4c90*/  ISETP.LT.OR P3, PT, R0, 0x9, !P1 ;  /* 0x000000090000780c */ /* 0x000fe40004f61670 */
[----:B------:R-:W-:-:S05]  /*4ca0*/  @!P4 IADD3 R58, P2, R12, R163, RZ ;  /* 0x000000a30c3ac210 */ /* 0x000fca0007f5e0ff */
[----:B0-----:R-:W-:Y:S01]  /*4cb0*/  @!P4 IMAD.X R59, R13, 0x1, R160, P2 ;  /* 0x000000010d3bc824 */ /* 0x001fe200010e06a0 */
        /* <DEDUP_REMOVED lines=230> */
[----:B------:R-:W2:Y:S01]  /*5b20*/  @!P1 LDG.E.U8 R164, desc[UR36][R90.64+0x39] ;  /* 0x000039245aa49981 */ /* 0x000ea2000c1e1100 */
[----:B------:R-:W-:-:S05]  /*5b30*/  IADD3 R165, P0, R165, 0x180, RZ ;  /* 0x00000180a5a57810 */ /* 0x000fca0007f1e0ff */
[----:B------:R-:W-:Y:S01]  /*5b40*/  IMAD.X R7, RZ, RZ, R7, P0 ;  /* 0x000000ffff077224 */ /* 0x000fe200000e0607 */
[----:B------:R-:W-:-:S03]  /*5b50*/  ISETP.GE.AND P0, PT, R3, 0x181, PT ;  /* 0x000001810300780c */ /* 0x000fc60003f06270 */
[-C--:B0-----:R-:W-:Y:S01]  /*5b60*/  IMAD R58, R7, R8.reuse, RZ ;  /* 0x00000008073a7224 */ /* 0x081fe200078e02ff */
[----:B------:R-:W-:Y:S01]  /*5b70*/  ISETP.LT.OR P3, PT, R0, 0x1, !P0 ;  /* 0x000000010000780c */ /* 0x000fe20004761670 */
[----:B------:R-:W-:-:S04]  /*5b80*/  IMAD.WIDE.U32 R6, R165, R8, R14 ;  /* 0x00000008a5067225 */ /* 0x000fc800078e000e */
[----:B------:R-:W-:Y:S01]  /*5b90*/  IMAD R61, R165, R9, R58 ;  /* 0x00000009a53d7224 */ /* 0x000fe200078e023a */
[----:B------:R-:W-:Y:S02]  /*5ba0*/  @!P1 IADD3 R58, P4, P5, R162, 0x39, R12 ;  /* 0x00000039a23a9810 */ /* 0x000fe40007d9e00c */
[----:B------:R-:W-:Y:S02]  /*5bb0*/  IADD3 R6, P2, R6, R4, RZ ;  /* 0x0000000406067210 */ /* 0x000fe40007f5e0ff */
[----:B------:R-:W-:Y:S02]  /*5bc0*/  @!P1 IADD3.X R9, R159, RZ, R13, P4, P5 ;  /* 0x000000ff9f099210 */ /* 0x000fe400027ea40d */
[----:B-1----:R-:W-:Y:S02]  /*5bd0*/  @!P1 IADD3 R56, P4, R58, R163, RZ ;  /* 0x000000a33a389210 */ /* 0x002fe40007f9e0ff */
[----:B------:R-:W-:-:S03]  /*5be0*/  IADD3.X R7, R5, R7, R61, P2, !PT ;  /* 0x0000000705077210 */ /* 0x000fc600017fe43d */
[----:B------:R-:W-:Y:S01]  /*5bf0*/  @!P1 IMAD.X R57, R9, 0x1, R160, P4 ;  /* 0x0000000109399824 */ /* 0x000fe200020e06a0 */
[----:B--2---:R-:W-:-:S05]  /*5c00*/  @!P1 PRMT R59, R164, 0x8880, RZ ;  /* 0x00008880a43b9816 */ /* 0x004fca00000000ff */
[----:B------:R-:W-:-:S04]  /*5c10*/  @!P1 IMAD.MOV.U32 R14, RZ, RZ, R59 ;  /* 0x000000ffff0e9224 */ /* 0x000fc800078e003b */
[----:B------:R-:W-:-:S04]  /*5c20*/  @!P1 IMAD R167, R14, R157, RZ ;  /* 0x0000009d0ea79224 */ /* 0x000fc800078e02ff */
[----:B------:R-:W-:-:S05]  /*5c30*/  @!P1 IMAD R87, R87, R156, R167 ;  /* 0x0000009c57579224 */ /* 0x000fca00078e02a7 */
[----:B------:R0:W-:Y:S04]  /*5c40*/  @!P1 STG.E.U8 desc[UR36][R56.64], R87 ;  /* 0x0000005738009986 */ /* 0x0001e8000c101124 */
[----:B------:R-:W2:Y:S01]  /*5c50*/  @!P3 LDG.E.U8 R164, desc[UR36][R6.64] ;  /* 0x0000002406a4b981 */ /* 0x000ea2000c1e1100 */
[----:B------:R-:W-:Y:S01]  /*5c60*/  @!P3 IMAD.MOV.U32 R58, RZ, RZ, R12 ;  /* 0x000000ffff3ab224 */ /* 0x000fe200078e000c */
[----:B------:R-:W-:Y:S01]  /*5c70*/  ISETP.LT.OR P2, PT, R0, 0x2, !P0 ;  /* 0x000000020000780c */ /* 0x000fe20004741670 */
[----:B------:R-:W-:Y:S02]  /*5c80*/  @!P3 IMAD.MOV.U32 R59, RZ, RZ, R13 ;  /* 0x000000ffff3bb224 */ /* 0x000fe400078e000d */
[----:B------:R-:W-:Y:S02]  /*5c90*/  @!P3 IMAD R9, R177, 0x180, RZ ;  /* 0x00000180b109b824 */ /* 0x000fe400078e02ff */
[----:B------:R-:W-:-:S04]  /*5ca0*/  @!P3 IMAD.WIDE.U32 R58, R176, 0x180, R58 ;  /* 0x00000180b03ab825 */ /* 0x000fc800078e003a */
[----:B------:R-:W-:Y:S01]  /*5cb0*/  @!P3 IMAD.IADD R59, R59, 0x1, R9 ;  /* 0x000000013b3bb824 */ /* 0x000fe200078e0209 */
[----:B--2---:R-:W-:-:S05]  /*5cc0*/  @!P3 PRMT R14, R164, 0x8880, RZ ;  /* 0x00008880a40eb816 */ /* 0x004fca00000000ff */
[----:B------:R-:W-:-:S04]  /*5cd0*/  @!P3 IMAD R167, R14, R157, RZ ;  /* 0x0000009d0ea7b224 */ /* 0x000fc800078e02ff */
[----:B------:R-:W-:-:S05]  /*5ce0*/  @!P3 IMAD R11, R24, R156, R167 ;  /* 0x0000009c180bb224 */ /* 0x000fca00078e02a7 */
[----:B------:R1:W-:Y:S04]  /*5cf0*/  @!P3 STG.E.U8 desc[UR36][R58.64], R11 ;  /* 0x0000000b3a00b986 */ /* 0x0003e8000c101124 */
[----:B------:R-:W2:Y:S01]  /*5d00*/  @!P2 LDG.E.U8 R164, desc[UR36][R6.64+0x1] ;  /* 0x0000012406a4a981 */ /* 0x000ea2000c1e1100 */
[----:B------:R-:W-:Y:S01]  /*5d10*/  ISETP.GE.AND P1, PT, R3, 0x189, PT ;  /* 0x000001890300780c */ /* 0x000fe20003f26270 */
[----:B------:R-:W-:-:S03]  /*5d20*/  IMAD.WIDE.U32 R8, R165, R8, R20 ;  /* 0x00000008a5087225 */ /* 0x000fc600078e0014 */
[----:B------:R-:W-:Y:S01]  /*5d30*/  ISETP.LT.OR P3, PT, R0, 0x1, !P1 ;  /* 0x000000010000780c */ /* 0x000fe20004f61670 */
[----:B0-----:R-:W-:Y:S01]  /*5d40*/  @!P2 IMAD R57, R177, 0x180, RZ ;  /* 0x00000180b139a824 */ /* 0x001fe200078e02ff */
[----:B------:R-:W-:Y:S01]  /*5d50*/  IADD3 R4, P4, P5, R10, R4, R8 ;  /* 0x000000040a047210 */ /* 0x000fe20007d9e008 */
[----:B------:R-:W-:-:S04]  /*5d60*/  @!P2 IMAD.WIDE.U32 R20, R176, 0x180, R12 ;  /* 0x00000180b014a825 */ /* 0x000fc800078e000c */
[----:B------:R-:W-:Y:S02]  /*5d70*/  IMAD.IADD R3, R61, 0x1, R9 ;  /* 0x000000013d037824 */ /* 0x000fe400078e0209 */
[----:B------:R-:W-:-:S03]  /*5d80*/  @!P2 IMAD.IADD R21, R21, 0x1, R57 ;  /* 0x000000011515a824 */ /* 0x000fc600078e0239 */
[----:B------:R-:W-:Y:S02]  /*5d90*/  IADD3.X R5, R15, R5, R3, P4, P5 ;  /* 0x000000050f057210 */ /* 0x000fe400027ea403 */
[----:B--2---:R-:W-:-:S05]  /*5da0*/  @!P2 PRMT R14, R164, 0x8880, RZ ;  /* 0x00008880a40ea816 */ /* 0x004fca00000000ff */
        /* <DEDUP_REMOVED lines=15> */
[----:B------:R-:W-:Y:S01]  /*5ea0*/  BSSY B1, `(.L_x_107) ;  /* 0x000000c000017945 */ /* 0x000fe20003800000 */
[----:B------:R-:W-:Y:S02]  /*5eb0*/  ISETP.LT.OR P2, PT, R0, 0x9, !P0 ;  /* 0x000000090000780c */ /* 0x000fe40004741670 */
[----:B--2---:R-:W-:-:S05]  /*5ec0*/  @!P4 PRMT R10, R164, 0x8880, RZ ;  /* 0x00008880a40ac816 */ /* 0x004fca00000000ff */
[----:B------:R-:W-:Y:S01]  /*5ed0*/  @!P4 IMAD R167, R10, R157, RZ ;  /* 0x0000009d0aa7c224 */ /* 0x000fe200078e02ff */
[----:B-1----:R-:W-:Y:S06]  /*5ee0*/  @P4 BRA `(.L_x_108) ;  /* 0x00000000001c4947 */ /* 0x002fec0003800000 */
[----:B------:R-:W-:Y:S01]  /*5ef0*/  IADD3 R8, P3, P4, R162, 0x1, R12 ;  /* 0x00000001a2087810 */ /* 0x000fe20007c7e00c */
[----:B------:R-:W-:Y:S02]  /*5f00*/  IMAD R3, R177, 0x180, RZ ;  /* 0x00000180b1037824 */ /* 0x000fe400078e02ff */
[----:B------:R-:W-:Y:S01]  /*5f10*/  IMAD R27, R27, R156, R167 ;  /* 0x0000009c1b1b7224 */ /* 0x000fe200078e02a7 */
[----:B------:R-:W-:-:S03]  /*5f20*/  IADD3.X R9, R159, RZ, R13, P3, P4 ;  /* 0x000000ff9f097210 */ /* 0x000fc60001fe840d */
[----:B------:R-:W-:-:S04]  /*5f30*/  IMAD.WIDE.U32 R8, R176, 0x180, R8 ;  /* 0x00000180b0087825 */ /* 0x000fc800078e0008 */
[----:B------:R-:W-:-:S05]  /*5f40*/  IMAD.IADD R9, R3, 0x1, R9 ;  /* 0x0000000103097824 */ /* 0x000fca00078e0209 */
[----:B------:R0:W-:Y:S02]  /*5f50*/  STG.E.U8 desc[UR36][R8.64], R27 ;  /* 0x0000001b08007986 */ /* 0x0001e4000c101124 */
.L_x_108:
[----:B------:R-:W-:Y:S05]  /*5f60*/  BSYNC B1 ;  /* 0x0000000000017941 */ /* 0x000fea0003800000 */
.L_x_107:
[----:B------:R-:W2:Y:S01]  /*5f70*/  @!P2 LDG.E.U8 R164, desc[UR36][R6.64+0x8] ;  /* 0x0000082406a4a981 */ /* 0x000ea2000c1e1100 */
[----:B0-----:R-:W-:Y:S01]  /*5f80*/  @!P2 IMAD.MOV.U32 R8, RZ, RZ, R12 ;  /* 0x000000ffff08a224 */ /* 0x001fe200078e000c */
        /* <DEDUP_REMOVED lines=10> */
[----:B------:R-:W-:Y:S01]  /*6030*/  ISETP.LT.OR P4, PT, R0, 0x9, !P1 ;  /* 0x000000090000780c */ /* 0x000fe20004f81670 */
[----:B------:R-:W-:Y:S02]  /*6040*/  @!P3 IMAD R15, R177, 0x180, RZ ;  /* 0x00000180b10fb824 */ /* 0x000fe400078e02ff */
[----:B0-----:R-:W-:Y:S02]  /*6050*/  @!P3 IMAD.MOV.U32 R8, RZ, RZ, R12 ;  /* 0x000000ffff08b224 */ /* 0x001fe400078e000c */
[----:B------:R-:W-:-:S02]  /*6060*/  @!P3 IMAD.MOV.U32 R9, RZ, RZ, R13 ;  /* 0x000000ffff09b224 */ /* 0x000fc400078e000d */
        /* <DEDUP_REMOVED lines=11> */
[----:B0-----:R-:W-:Y:S06]  /*6120*/  @P4 BRA `(.L_x_110) ;  /* 0x00000000001c4947 */ /* 0x001fec0003800000 */
[----:B------:R-:W-:Y:S01]  /*6130*/  IADD3 R8, P3, P4, R162, 0x8, R12 ;  /* 0x00000008a2087810 */ /* 0x000fe20007c7e00c */
[----:B------:R-:W-:-:S03]  /*6140*/  IMAD R3, R177, 0x180, RZ ;  /* 0x00000180b1037824 */ /* 0x000fc600078e02ff */
[----:B------:R-:W-:-:S03]  /*6150*/  IADD3.X R9, R159, RZ, R13, P3, P4 ;  /* 0x000000ff9f097210 */ /* 0x000fc60001fe840d */
[----:B------:R-:W-:-:S04]  /*6160*/  IMAD.WIDE.U32 R8, R176, 0x180, R8 ;  /* 0x00000180b0087825 */ /* 0x000fc800078e0008 */
[----:B------:R-:W-:Y:S02]  /*6170*/  IMAD.IADD R9, R3, 0x1, R9 ;  /* 0x0000000103097824 */ /* 0x000fe400078e0209 */
[----:B------:R-:W-:-:S05]  /*6180*/  IMAD R3, R30, R156, R167 ;  /* 0x0000009c1e037224 */ /* 0x000fca00078e02a7 */
[----:B------:R0:W-:Y:S02]  /*6190*/  STG.E.U8 desc[UR36][R8.64], R3 ;  /* 0x0000000308007986 */ /* 0x0001e4000c101124 */
.L_x_110:
[----:B------:R-:W-:Y:S05]  /*61a0*/  BSYNC B1 ;  /* 0x0000000000017941 */ /* 0x000fea0003800000 */
.L_x_109:
[----:B------:R-:W2:Y:S01]  /*61b0*/  @!P2 LDG.E.U8 R164, desc[UR36][R4.64+0x9] ;  /* 0x0000092404a4a981 */ /* 0x000ea2000c1e1100 */
[----:B0-----:R-:W-:Y:S01]  /*61c0*/  @!P2 IADD3 R8, P3, P4, R162, 0x9, R12 ;  /* 0x00000009a208a810 */ /* 0x001fe20007c7e00c */
[----:B------:R-:W-:-:S03]  /*61d0*/  @!P2 IMAD R3, R177, 0x180, RZ ;  /* 0x00000180b103a824 */ /* 0x000fc600078e02ff */
[----:B------:R-:W-:Y:S02]  /*61e0*/  @!P2 IADD3.X R9, R159, RZ, R13, P3, P4 ;  /* 0x000000ff9f09a210 */ /* 0x000fe40001fe840d */
[----:B------:R-:W-:Y:S01]  /*61f0*/  ISETP.LT.OR P3, PT, R0, 0x11, !P0 ;  /* 0x000000110000780c */ /* 0x000fe20004761670 */
        /* <DEDUP_REMOVED lines=28> */
[----:B------:R-:W0:Y:S01]  /*63c0*/  @!P3 LDG.E.U8 R164, desc[UR36][R4.64+0x10] ;  /* 0x0000102404a4b981 */ /* 0x000e22000c1e1100 */
[----:B------:R-:W-:Y:S01]  /*63d0*/  BSSY B1, `(.L_x_111) ;  /* 0x000000c000017945 */ /* 0x000fe20003800000 */
[----:B------:R-:W-:Y:S02]  /*63e0*/  ISETP.LT.OR P2, PT, R0, 0x12, !P1 ;  /* 0x000000120000780c */ /* 0x000fe40004f41670 */
[----:B0-----:R-:W-:-:S05]  /*63f0*/  @!P3 PRMT R10, R164, 0x8880, RZ ;  /* 0x00008880a40ab816 */ /* 0x001fca00000000ff */
[----:B------:R-:W-:Y:S01]  /*6400*/  @!P3 IMAD R167, R10, R157, RZ ;  /* 0x0000009d0aa7b224 */ /* 0x000fe200078e02ff */
[----:B-1----:R-:W-:Y:S06]  /*6410*/  @P3 BRA `(.L_x_112) ;  /* 0x00000000001c3947 */ /* 0x002fec0003800000 */
[----:B------:R-:W-:Y:S01]  /*6420*/  IADD3 R8, P3, P4, R162, 0x10, R12 ;  /* 0x00000010a2087810 */ /* 0x000fe20007c7e00c */
[----:B------:R-:W-:-:S03]  /*6430*/  IMAD R3, R177, 0x180, RZ ;  /* 0x00000180b1037824 */ /* 0x000fc600078e02ff */
[----:B------:R-:W-:-:S03]  /*6440*/  IADD3.X R9, R159, RZ, R13, P3, P4 ;  /* 0x000000ff9f097210 */ /* 0x000fc60001fe840d */
[----:B------:R-:W-:-:S04]  /*6450*/  IMAD.WIDE.U32 R8, R176, 0x180, R8 ;  /* 0x00000180b0087825 */ /* 0x000fc800078e0008 */
[----:B------:R-:W-:Y:S02]  /*6460*/  IMAD.IADD R9, R3, 0x1, R9 ;  /* 0x0000000103097824 */ /* 0x000fe400078e0209 */
[----:B------:R-:W-:-:S05]  /*6470*/  IMAD R3, R34, R156, R167 ;  /* 0x0000009c22037224 */ /* 0x000fca00078e02a7 */
[----:B------:R0:W-:Y:S02]  /*6480*/  STG.E.U8 desc[UR36][R8.64], R3 ;  /* 0x0000000308007986 */ /* 0x0001e4000c101124 */
.L_x_112:
[----:B------:R-:W-:Y:S05]  /*6490*/  BSYNC B1 ;  /* 0x0000000000017941 */ /* 0x000fea0003800000 */
.L_x_111:
        /* <DEDUP_REMOVED lines=46> */
.L_x_114:
[----:B------:R-:W-:Y:S05]  /*6780*/  BSYNC B1 ;  /* 0x0000000000017941 */ /* 0x000fea0003800000 */
.L_x_113:
        /* <DEDUP_REMOVED lines=46> */
.L_x_116:
[----:B------:R-:W-:Y:S05]  /*6a70*/  BSYNC B1 ;  /* 0x0000000000017941 */ /* 0x000fea0003800000 */
.L_x_115:
        /* <DEDUP_REMOVED lines=46> */
.L_x_118:
[----:B------:R-:W-:Y:S05]  /*6d60*/  BSYNC B1 ;  /* 0x0000000000017941 */ /* 0x000fea0003800000 */
.L_x_117:
        /* <DEDUP_REMOVED lines=46> */
.L_x_120:
[----:B------:R-:W-:Y:S05]  /*7050*/  BSYNC B1 ;  /* 0x0000000000017941 */ /* 0x000fea0003800000 */
.L_x_119:
        /* <DEDUP_REMOVED lines=22> */
[----:B------:R1:W2:Y:S01]  /*71c0*/  @!P0 LDG.E.U8 R164, desc[UR36][R6.64+0x39] ;  /* 0x0000392406a48981 */ /* 0x0002a2000c1e1100 */
[----:B------:R-:W-:Y:S01]  /*71d0*/  ISETP.LT.OR P2, PT, R0, 0x39, !P1 ;  /* 0x000000390000780c */ /* 0x000fe20004f41670 */
[----:B------:R-:W-:Y:S02]  /*71e0*/  @!P0 IMAD R15, R177, 0x180, RZ ;  /* 0x00000180b10f8824 */ /* 0x000fe400078e02ff */
[----:B-1----:R-:W-:Y:S02]  /*71f0*/  @!P0 IMAD.MOV.U32 R6, RZ, RZ, R12 ;  /* 0x000000ffff068224 */ /* 0x002fe400078e000c */
[----:B------:R-:W-:-:S02]  /*7200*/  @!P0 IMAD.MOV.U32 R7, RZ, RZ, R13 ;  /* 0x000000ffff078224 */ /* 0x000fc400078e000d */
[----:B------:R-:W-:-:S04]  /*7210*/  @!P0 IMAD.WIDE.U32 R8, R176, 0x180, R6 ;  /* 0x00000180b0088825 */ /* 0x000fc800078e0006 */
[----:B------:R-:W-:Y:S01]  /*7220*/  @!P0 IMAD.IADD R9, R9, 0x1, R15 ;  /* 0x0000000109098824 */ /* 0x000fe200078e020f */
[----:B--2---:R-:W-:-:S05]  /*7230*/  @!P0 PRMT R14, R164, 0x8880, RZ ;  /* 0x00008880a40e8816 */ /* 0x004fca00000000ff */
[----:B------:R-:W-:-:S04]  /*7240*/  @!P0 IMAD R167, R14, R157, RZ ;  /* 0x0000009d0ea78224 */ /* 0x000fc800078e02ff */
[----:B------:R-:W-:-:S05]  /*7250*/  @!P0 IMAD R53, R53, R156, R167 ;  /* 0x0000009c35358224 */ /* 0x000fca00078e02a7 */
[----:B------:R1:W-:Y:S04]  /*7260*/  @!P0 STG.E.U8 desc[UR36][R8.64+0x39], R53 ;  /* 0x0000393508008986 */ /* 0x0003e8000c101124 */
[----:B------:R-:W0:Y:S01]  /*7270*/  @!P2 LDG.E.U8 R164, desc[UR36][R4.64+0x38] ;  /* 0x0000382404a4a981 */ /* 0x000e22000c1e1100 */
[----:B------:R-:W-:Y:S01]  /*7280*/  ISETP.LT.OR P1, PT, R0, 0x3a, !P1 ;  /* 0x0000003a0000780c */ /* 0x000fe20004f21670 */
[----:B------:R-:W-:Y:S01]  /*7290*/  BSSY B1, `(.L_x_121) ;  /* 0x000000c000017945 */ /* 0x000fe20003800000 */
[----:B0-----:R-:W-:-:S05]  /*72a0*/  @!P2 PRMT R3, R164, 0x8880, RZ ;  /* 0x00008880a403a816 */ /* 0x001fca00000000ff */
[----:B------:R-:W-:-:S04]  /*72b0*/  @!P2 IMAD.MOV.U32 R0, RZ, RZ, R3 ;  /* 0x000000ffff00a224 */ /* 0x000fc800078e0003 */
        /* <DEDUP_REMOVED lines=9> */
.L_x_122:
[----:B------:R-:W-:Y:S05]  /*7350*/  BSYNC B1 ;  /* 0x0000000000017941 */ /* 0x000fea0003800000 */
.L_x_121:
[----:B------:R-:W-:Y:S04]  /*7360*/  BSSY B1, `(.L_x_123) ;  /* 0x0000005000017945 */ /* 0x000fe80003800000 */
[----:B------:R-:W-:Y:S05]  /*7370*/  @P1 BRA `(.L_x_124) ;  /* 0x00000000000c1947 */ /* 0x000fea0003800000 */
[----:B------:R-:W2:Y:S02]  /*7380*/  LDG.E.U8 R164, desc[UR36][R4.64+0x39] ;  /* 0x0000392404a47981 */ /* 0x000ea4000c1e1100 */
[----:B--2---:R-:W-:-:S05]  /*7390*/  PRMT R0, R164, 0x8880, RZ ;  /* 0x00008880a4007816 */ /* 0x004fca00000000ff */
[----:B------:R-:W-:-:S07]  /*73a0*/  IMAD R167, R0, R157, RZ ;  /* 0x0000009d00a77224 */ /* 0x000fce00078e02ff */
.L_x_124:
[----:B------:R-:W-:Y:S05]  /*73b0*/  BSYNC B1 ;  /* 0x0000000000017941 */ /* 0x000fea0003800000 */
.L_x_123:
[----:B------:R-:W-:Y:S01]  /*73c0*/  IMAD R55, R55, R156, R167 ;  /* 0x0000009c37377224 */ /* 0x000fe200078e02a7 */
[----:B------:R-:W-:Y:S06]  /*73d0*/  @P1 BRA `(.L_x_125) ;  /* 0x0000003400e01947 */ /* 0x000fec0003800000 */
[----:B------:R-:W-:Y:S01]  /*73e0*/  IADD3 R4, P0, P1, R162, 0x39, R12 ;  /* 0x00000039a2047810 */ /* 0x000fe2000791e00c */
[----:B0-----:R-:W-:-:S03]  /*73f0*/  IMAD R3, R177, 0x180, RZ ;  /* 0x00000180b1037824 */ /* 0x001fc600078e02ff */
[----:B------:R-:W-:-:S03]  /*7400*/  IADD3.X R5, R159, RZ, R13, P0, P1 ;  /* 0x000000ff9f057210 */ /* 0x000fc600007e240d */
[----:B------:R-:W-:-:S04]  /*7410*/  IMAD.WIDE.U32 R176, R176, 0x180, R4 ;  /* 0x00000180b0b07825 */ /* 0x000fc800078e0004 */
[----:B------:R-:W-:-:S05]  /*7420*/  IMAD.IADD R177, R3, 0x1, R177 ;  /* 0x0000000103b17824 */ /* 0x000fca00078e02b1 */
[----:B------:R0:W-:Y:S01]  /*7430*/  STG.E.U8 desc[UR36][R176.64], R55 ;  /* 0x00000037b0007986 */ /* 0x0001e2000c101124 */
[----:B------:R-:W-:Y:S05]  /*7440*/  BRA `(.L_x_125) ;  /* 0x0000003400c47947 */ /* 0x000fea0003800000 */
.L_x_36:
[----:B------:R-:W-:Y:S01]  /*7450*/  ISETP.GE.AND P0, PT, R3, 0x89, PT ;  /* 0x000000890300780c */ /* 0x000fe20003f06270 */
[----:B------:R-:W-:Y:S01]  /*7460*/  ULDC.64 UR4, c[0x0][0x5c0] ;  /* 0x0001700000047ab9 */ /* 0x000fe20000000a00 */
[----:B------:R-:W-:Y:S01]  /*7470*/  LOP3.LUT R155, R155, 0xfdffffff, RZ, 0xc0, !PT ;  /* 0xfdffffff9b9b7812 */ /* 0x000fe200078ec0ff */
[----:B------:R-:W-:Y:S01]  /*7480*/  BSSY B1, `(.L_x_126) ;  /* 0x000026d000017945 */ /* 0x000fe20003800000 */
[C---:B------:R-:W-:Y:S02]  /*7490*/  ISETP.LT.OR P5, PT, R0.reuse, 0x1, !P0 ;  /* 0x000000010000780c */ /* 0x040fe400047a1670 */
[----:B------:R-:W-:Y:S02]  /*74a0*/  ISETP.LT.OR P4, PT, R0, 0x2, !P0 ;  /* 0x000000020000780c */ /* 0x000fe40004781670 */
[----:B------:R-:W-:Y:S02]  /*74b0*/  IADD3 R178, P1, R178, UR4, RZ ;  /* 0x00000004b2b27c10 */ /* 0x000fe4000ff3e0ff */
[----:B------:R-:W-:-:S02]  /*74c0*/  ISETP.LT.OR P3, PT, R0, 0x9, !P0 ;  /* 0x000000090000780c */ /* 0x000fc40004761670 */
[----:B------:R-:W-:-:S05]  /*74d0*/  IADD3.X R179, R166, UR5, RZ, P1, !PT ;  /* 0x00000005a6b37c10 */ /* 0x000fca0008ffe4ff */
[----:B------:R-:W-:Y:S02]  /*74e0*/  @P5 LOP3.LUT R155, R155, 0x2000000, RZ, 0xfc, !PT ;  /* 0x020000009b9b5812 */ /* 0x000fe400078efcff */
[----:B------:R-:W-:Y:S02]  /*74f0*/  @!P5 IADD3 R182, P1, P2, R161, R178, R162 ;  /* 0x000000b2a1b6d210 */ /* 0x000fe40007a3e0a2 */
[----:B------:R-:W-:Y:S02]  /*7500*/  LOP3.LUT R155, R155, 0xfffffffe, RZ, 0xc0, !PT ;  /* 0xfffffffe9b9b7812 */ /* 0x000fe400078ec0ff */
[----:B------:R-:W-:Y:S02]  /*7510*/  @!P5 IADD3.X R183, R158, R179, R159, P1, P2 ;  /* 0x000000b39eb7d210 */ /* 0x000fe40000fe449f */
[----:B------:R-:W-:Y:S02]  /*7520*/  @!P4 IADD3 R214, P1, P2, R162, 0x1, R178 ;  /* 0x00000001a2d6c810 */ /* 0x000fe40007a3e0b2 */
[----:B------:R-:W-:-:S02]  /*7530*/  @P4 LOP3.LUT R155, R155, 0x1, RZ, 0xfc, !PT ;  /* 0x000000019b9b4812 */ /* 0x000fc400078efcff */
[--C-:B------:R-:W-:Y:S02]  /*7540*/  @!P4 IADD3.X R213, R159, RZ, R179.reuse, P1, P2 ;  /* 0x000000ff9fd5c210 */ /* 0x100fe40000fe44b3 */
[----:B------:R-:W-:Y:S02]  /*7550*/  LOP3.LUT R155, R155, 0xfffffffb, RZ, 0xc0, !PT ;  /* 0xfffffffb9b9b7812 */ /* 0x000fe400078ec0ff */
[----:B------:R-:W-:Y:S02]  /*7560*/  @!P3 IADD3 R212, P1, P2, R162, 0x8, R178 ;  /* 0x00000008a2d4b810 */ /* 0x000fe40007a3e0b2 */
[----:B------:R-:W-:Y:S02]  /*7570*/  @P3 LOP3.LUT R155, R155, 0x4, RZ, 0xfc, !PT ;  /* 0x000000049b9b3812 */ /* 0x000fe400078efcff */
[----:B------:R-:W-:Y:S02]  /*7580*/  @!P3 IADD3.X R211, R159, RZ, R179, P1, P2 ;  /* 0x000000ff9fd3b210 */ /* 0x000fe40000fe44b3 */
[----:B------:R-:W-:-:S02]  /*7590*/  ISETP.LT.OR P3, PT, R0, 0xa, !P0 ;  /* 0x0000000a0000780c */ /* 0x000fc40004761670 */
[----:B------:R-:W-:-:S11]  /*75a0*/  LOP3.LUT R155, R155, 0xfffffffd, RZ, 0xc0, !PT ;  /* 0xfffffffd9b9b7812 */ /* 0x000fd600078ec0ff */
[----:B------:R-:W-:Y:S02]  /*75b0*/  @!P3 IADD3 R210, P1, P2, R162, 0x9, R178 ;  /* 0x00000009a2d2b810 */ /* 0x000fe40007a3e0b2 */
[----:B------:R-:W-:Y:S02]  /*75c0*/  @P3 LOP3.LUT R155, R155, 0x2, RZ, 0xfc, !PT ;  /* 0x000000029b9b3812 */ /* 0x000fe400078efcff */
[----:B------:R-:W-:Y:S02]  /*75d0*/  @!P3 IADD3.X R209, R159, RZ, R179, P1, P2 ;  /* 0x000000ff9fd1b210 */ /* 0x000fe40000fe44b3 */
[----:B------:R-:W-:Y:S02]  /*75e0*/  ISETP.LT.OR P3, PT, R0, 0x11, !P0 ;  /* 0x000000110000780c */ /* 0x000fe40004761670 */
        /* <DEDUP_REMOVED lines=59> */
[----:B------:R-:W-:-:S04]  /*79a0*/  ISETP.GE.AND P0, PT, R3, 0x109, PT ;  /* 0x000001090300780c */ /* 0x000fc80003f06270 */
[----:B------:R-:W-:-:S13]  /*79b0*/  ISETP.LT.OR P3, PT, R0, 0x1, !P0 ;  /* 0x000000010000780c */ /* 0x000fda0004761670 */
[----:B------:R-:W-:-:S04]  /*79c0*/  @!P3 IADD3 R180, P1, P2, R163, R178, R162 ;  /* 0x000000b2a3b4b210 */ /* 0x000fc80007a3e0a2 */
[----:B------:R-:W-:Y:S02]  /*79d0*/  @!P3 IADD3.X R181, R160, R179, R159, P1, P2 ;  /* 0x000000b3a0b5b210 */ /* 0x000fe40000fe449f */
[----:B------:R-:W-:-:S13]  /*79e0*/  ISETP.LT.OR P3, PT, R0, 0x2, !P0 ;  /* 0x000000020000780c */ /* 0x000fda0004761670 */
[----:B------:R-:W-:-:S04]  /*79f0*/  @!P3 IADD3 R184, P1, P2, R162, 0x1, R178 ;  /* 0x00000001a2b8b810 */ /* 0x000fc80007a3e0b2 */
[----:B------:R-:W-:Y:S02]  /*7a00*/  @!P3 IADD3.X R173, R159, RZ, R179, P1, P2 ;  /* 0x000000ff9fadb210 */ /* 0x000fe40000fe44b3 */
        /* <DEDUP_REMOVED lines=27> */
[----:B------:R-:W-:-:S04]  /*7bc0*/  ISETP.LT.OR P3, PT, R0, 0x2a, !P0 ;  /* 0x0000002a0000780c */ /* 0x000fc80004761670 */
[----:B------:R-:W-:-:S09]  /*7bd0*/  P2R R14, PR, RZ, 0x8 ;  /* 0x00000008ff0e7803 */ /* 0x000fd20000000000 */
[----:B------:R-:W-:-:S04]  /*7be0*/  @!P3 IADD3 R8, P1, P2, R162, 0x29, R178 ;  /* 0x00000029a208b810 */ /* 0x000fc80007a3e0b2 */
[----:B------:R-:W-:Y:S02]  /*7bf0*/  @!P3 IADD3.X R9, R159, RZ, R179, P1, P2 ;  /* 0x000000ff9f09b210 */ /* 0x000fe40000fe44b3 */
[----:B------:R-:W-:Y:S02]  /*7c00*/  ISETP.LT.OR P1, PT, R0, 0x31, !P0 ;  /* 0x000000310000780c */ /* 0x000fe40004721670 */
[----:B------:R-:W-:Y:S02]  /*7c10*/  LOP3.LUT P3, RZ, R155, 0x2, RZ, 0xc0, !PT ;  /* 0x000000029bff7812 */ /* 0x000fe4000786c0ff */
[----:B------:R-:W-:-:S09]  /*7c20*/  P2R R191, PR, RZ, 0x2 ;  /* 0x00000002ffbf7803 */ /* 0x000fd20000000000 */
[----:B------:R-:W-:Y:S02]  /*7c30*/  @!P1 IADD3 R6, P2, P4, R162, 0x30, R178 ;  /* 0x00000030a2069810 */ /* 0x000fe40007c5e0b2 */
[----:B------:R-:W-:Y:S02]  /*7c40*/  @!P3 IMAD R95, R95, R156, RZ ;  /* 0x0000009c5f5fb224 */ /* 0x000fe400078e02ff */
[----:B------:R-:W-:Y:S02]  /*7c50*/  @!P1 IADD3.X R5, R159, RZ, R179, P2, P4 ;  /* 0x000000ff9f059210 */ /* 0x000fe400017e84b3 */
[----:B------:R-:W-:Y:S02]  /*7c60*/  ISETP.LT.OR P2, PT, R0, 0x32, !P0 ;  /* 0x000000320000780c */ /* 0x000fe40004741670 */
[----:B------:R-:W-:-:S11]  /*7c70*/  LOP3.LUT P1, RZ, R155, 0x1, RZ, 0xc0, !PT ;  /* 0x000000019bff7812 */ /* 0x000fd6000782c0ff */
[----:B------:R-:W-:Y:S01]  /*7c80*/  @!P2 IADD3 R4, P4, P5, R162, 0x31, R178 ;  /* 0x00000031a204a810 */ /* 0x000fe20007d9e0b2 */
[----:B------:R-:W-:-:S03]  /*7c90*/  @!P2 IMAD R83, R83, R156, RZ ;  /* 0x0000009c5353a224 */ /* 0x000fc600078e02ff */
[----:B------:R-:W-:Y:S02]  /*7ca0*/  @!P2 IADD3.X R7, R159, RZ, R179, P4, P5 ;  /* 0x000000ff9f07a210 */ /* 0x000fe400027ea4b3 */
[----:B------:R-:W-:-:S04]  /*7cb0*/  ISETP.GE.AND P5, PT, R3, 0x1, PT ;  /* 0x000000010300780c */ /* 0x000fc80003fa6270 */
[----:B------:R-:W-:-:S13]  /*7cc0*/  ISETP.LT.OR P4, PT, R0, 0x1, !P5 ;  /* 0x000000010000780c */ /* 0x000fda0006f81670 */
[----:B------:R-:W-:-:S05]  /*7cd0*/  @!P4 IMAD R215, R120, R156, RZ ;  /* 0x0000009c78d7c224 */ /* 0x000fca00078e02ff */
[----:B------:R0:W-:Y:S01]  /*7ce0*/  @!P4 STG.E.U8 desc[UR36][R178.64], R215 ;  /* 0x000000d7b200c986 */ /* 0x0001e2000c101124 */
[----:B------:R-:W-:-:S13]  /*7cf0*/  ISETP.LT.OR P4, PT, R0, 0x2, !P5 ;  /* 0x000000020000780c */ /* 0x000fda0006f81670 */
[----:B------:R-:W-:-:S05]  /*7d00*/  @!P4 IMAD R217, R121, R156, RZ ;  /* 0x0000009c79d9c224 */ /* 0x000fca00078e02ff */
[----:B------:R-:W-:Y:S01]  /*7d10*/  @!P4 STG.E.U8 desc[UR36][R178.64+0x1], R217 ;  /* 0x000001d9b200c986 */ /* 0x000fe2000c101124 */
[----:B------:R-:W-:-:S05]  /*7d20*/  IADD3 R120, P4, R178, R162, RZ ;  /* 0x000000a2b2787210 */ /* 0x000fca0007f9e0ff */
[----:B------:R-:W-:Y:S01]  /*7d30*/  IMAD.X R121, R179, 0x1, R159, P4 ;  /* 0x00000001b3797824 */ /* 0x000fe200020e069f */
[----:B------:R-:W-:-:S04]  /*7d40*/  ISETP.GE.AND P4, PT, R3, 0x9, PT ;  /* 0x000000090300780c */ /* 0x000fc80003f86270 */
[----:B------:R-:W-:-:S13]  /*7d50*/  ISETP.LT.OR P6, PT, R0, 0x1, !P4 ;  /* 0x000000010000780c */ /* 0x000fda00067c1670 */
[----:B------:R-:W-:-:S05]  /*7d60*/  @!P6 IMAD R219, R122, R156, RZ ;  /* 0x0000009c7adbe224 */ /* 0x000fca00078e02ff */
[----:B------:R-:W-:Y:S01]  /*7d70*/  @!P6 STG.E.U8 desc[UR36][R120.64], R219 ;  /* 0x000000db7800e986 */ /* 0x000fe2000c101124 */
[----:B------:R-:W-:-:S13]  /*7d80*/  ISETP.LT.OR P6, PT, R0, 0x2, !P4 ;  /* 0x000000020000780c */ /* 0x000fda00067c1670 */
[----:B------:R-:W-:-:S05]  /*7d90*/  @!P6 IMAD R123, R123, R156, RZ ;  /* 0x0000009c7b7be224 */ /* 0x000fca00078e02ff */
[----:B------:R1:W-:Y:S01]  /*7da0*/  @!P6 STG.E.U8 desc[UR36][R120.64+0x1], R123 ;  /* 0x0000017b7800e986 */ /* 0x0003e2000c101124 */
[----:B------:R-:W-:-:S13]  /*7db0*/  ISETP.LT.OR P6, PT, R0, 0x9, !P5 ;  /* 0x000000090000780c */ /* 0x000fda0006fc1670 */
[----:B0-----:R-:W-:Y:S02]  /*7dc0*/  @!P6 IMAD R215, R124, R156, RZ ;  /* 0x0000009c7cd7e224 */ /* 0x001fe400078e02ff */
[----:B------:R-:W-:Y:S02]  /*7dd0*/  @!P6 IMAD.MOV.U32 R122, RZ, RZ, R178 ;  /* 0x000000ffff7ae224 */ /* 0x000fe400078e00b2 */
[----:B-1----:R-:W-:-:S05]  /*7de0*/  @!P6 IMAD.MOV.U32 R123, RZ, RZ, R179 ;  /* 0x000000ffff7be224 */ /* 0x002fca00078e00b3 */
[----:B------:R0:W-:Y:S01]  /*7df0*/  @!P6 STG.E.U8 desc[UR36][R122.64+0x8], R215 ;  /* 0x000008d77a00e986 */ /* 0x0001e2000c101124 */
[----:B------:R-:W-:-:S13]  /*7e00*/  ISETP.LT.OR P6, PT, R0, 0xa, !P5 ;  /* 0x0000000a0000780c */ /* 0x000fda0006fc1670 */
[----:B------:R-:W-:Y:S02]  /*7e10*/  @!P6 IMAD R125, R125, R156, RZ ;  /* 0x0000009c7d7de224 */ /* 0x000fe400078e02ff */
[----:B0-----:R-:W-:Y:S02]  /*7e20*/  @!P6 IMAD.MOV.U32 R122, RZ, RZ, R178 ;  /* 0x000000ffff7ae224 */ /* 0x001fe400078e00b2 */
[----:B------:R-:W-:-:S05]  /*7e30*/  @!P6 IMAD.MOV.U32 R123, RZ, RZ, R179 ;  /* 0x000000ffff7be224 */ /* 0x000fca00078e00b3 */
[----:B------:R0:W-:Y:S01]  /*7e40*/  @!P6 STG.E.U8 desc[UR36][R122.64+0x9], R125 ;  /* 0x0000097d7a00e986 */ /* 0x0001e2000c101124 */
[----:B------:R-:W-:-:S13]  /*7e50*/  ISETP.LT.OR P6, PT, R0, 0x9, !P4 ;  /* 0x000000090000780c */ /* 0x000fda00067c1670 */
[----:B------:R-:W-:-:S05]  /*7e60*/  @!P6 IMAD R217, R126, R156, RZ ;  /* 0x0000009c7ed9e224 */ /* 0x000fca00078e02ff */
[----:B------:R-:W-:Y:S01]  /*7e70*/  @!P6 STG.E.U8 desc[UR36][R120.64+0x8], R217 ;  /* 0x000008d97800e986 */ /* 0x000fe2000c101124 */
[----:B------:R-:W-:-:S13]  /*7e80*/  ISETP.LT.OR P6, PT, R0, 0xa, !P4 ;  /* 0x0000000a0000780c */ /* 0x000fda00067c1670 */
[----:B------:R-:W-:-:S05]  /*7e90*/  @!P6 IMAD R127, R127, R156, RZ ;  /* 0x0000009c7f7fe224 */ /* 0x000fca00078e02ff */
[----:B------:R-:W-:Y:S01]  /*7ea0*/  @!P6 STG.E.U8 desc[UR36][R120.64+0x9], R127 ;  /* 0x0000097f7800e986 */ /* 0x000fe2000c101124 */
[----:B------:R-:W-:-:S13]  /*7eb0*/  ISETP.LT.OR P6, PT, R0, 0x11, !P5 ;  /* 0x000000110000780c */ /* 0x000fda0006fc1670 */
[----:B------:R-:W-:Y:S02]  /*7ec0*/  @!P6 IMAD R215, R128, R156, RZ ;  /* 0x0000009c80d7e224 */ /* 0x000fe400078e02ff */
[----:B0-----:R-:W-:Y:S02]  /*7ed0*/  @!P6 IMAD.MOV.U32 R122, RZ, RZ, R178 ;  /* 0x000000ffff7ae224 */ /* 0x001fe400078e00b2 */
[----:B------:R-:W-:-:S05]  /*7ee0*/  @!P6 IMAD.MOV.U32 R123, RZ, RZ, R179 ;  /* 0x000000ffff7be224 */ /* 0x000fca00078e00b3 */
[----:B------:R0:W-:Y:S01]  /*7ef0*/  @!P6 STG.E.U8 desc[UR36][R122.64+0x10], R215 ;  /* 0x000010d77a00e986 */ /* 0x0001e2000c101124 */
[----:B------:R-:W-:-:S13]  /*7f00*/  ISETP.LT.OR P6, PT, R0, 0x12, !P5 ;  /* 0x000000120000780c */ /* 0x000fda0006fc1670 */
[----:B------:R-:W-:Y:S02]  /*7f10*/  @!P6 IMAD R129, R129, R156, RZ ;  /* 0x0000009c8181e224 */ /* 0x000fe400078e02ff */
[----:B0-----:R-:W-:Y:S02]  /*7f20*/  @!P6 IMAD.MOV.U32 R122, RZ, RZ, R178 ;  /* 0x000000ffff7ae224 */ /* 0x001fe400078e00b2 */
[----:B------:R-:W-:-:S05]  /*7f30*/  @!P6 IMAD.MOV.U32 R123, RZ, RZ, R179 ;  /* 0x000000ffff7be224 */ /* 0x000fca00078e00b3 */
[----:B------:R-:W-:Y:S01]  /*7f40*/  @!P6 STG.E.U8 desc[UR36][R122.64+0x11], R129 ;  /* 0x000011817a00e986 */ /* 0x000fe2000c101124 */
[----:B------:R-:W-:-:S13]  /*7f50*/  ISETP.LT.OR P6, PT, R0, 0x11, !P4 ;  /* 0x000000110000780c */ /* 0x000fda00067c1670 */
[----:B------:R-:W-:-:S05]  /*7f60*/  @!P6 IMAD R125, R130, R156, RZ ;  /* 0x0000009c827de224 */ /* 0x000fca00078e02ff */
[----:B------:R-:W-:Y:S01]  /*7f70*/  @!P6 STG.E.U8 desc[UR36][R120.64+0x10], R125 ;  /* 0x0000107d7800e986 */ /* 0x000fe2000c101124 */
[----:B------:R-:W-:-:S13]  /*7f80*/  ISETP.LT.OR P6, PT, R0, 0x12, !P4 ;  /* 0x000000120000780c */ /* 0x000fda00067c1670 */
[----:B------:R-:W-:-:S05]  /*7f90*/  @!P6 IMAD R131, R131, R156, RZ ;  /* 0x0000009c8383e224 */ /* 0x000fca00078e02ff */
[----:B------:R0:W-:Y:S01]  /*7fa0*/  @!P6 STG.E.U8 desc[UR36][R120.64+0x11], R131 ;  /* 0x000011837800e986 */ /* 0x0001e2000c101124 */
[----:B------:R-:W-:Y:S01]  /*7fb0*/  ISETP.LT.OR P6, PT, R0, 0x19, !P5 ;  /* 0x000000190000780c */ /* 0x000fe20006fc1670 */
[----:B0-----:R-:W-:-:S12]  /*7fc0*/  @!P1 IMAD R131, R91, R156, RZ ;  /* 0x0000009c5b839224 */ /* 0x001fd800078e02ff */
[----:B------:R-:W-:Y:S02]  /*7fd0*/  @!P6 IMAD R127, R132, R156, RZ ;  /* 0x0000009c847fe224 */ /* 0x000fe400078e02ff */
[----:B------:R-:W-:Y:S02]  /*7fe0*/  @!P6 IMAD.MOV.U32 R122, RZ, RZ, R178 ;  /* 0x000000ffff7ae224 */ /* 0x000fe400078e00b2 */
[----:B------:R-:W-:-:S05]  /*7ff0*/  @!P6 IMAD.MOV.U32 R123, RZ, RZ, R179 ;  /* 0x000000ffff7be224 */ /* 0x000fca00078e00b3 */
        /* <DEDUP_REMOVED lines=60> */
[C---:B------:R-:W-:Y:S02]  /*83c0*/  ISETP.LT.OR P6, PT, R0.reuse, 0x39, !P5 ;  /* 0x000000390000780c */ /* 0x040fe40006fc1670 */
[----:B------:R-:W-:-:S11]  /*83d0*/  ISETP.LT.OR P5, PT, R0, 0x3a, !P5 ;  /* 0x0000003a0000780c */ /* 0x000fd60006fa1670 */
[-C--:B------:R-:W-:Y:S02]  /*83e0*/  @!P6 IMAD R127, R148, R156.reuse, RZ ;  /* 0x0000009c947fe224 */ /* 0x080fe400078e02ff */
[----:B0-----:R-:W-:Y:S02]  /*83f0*/  @!P6 IMAD.MOV.U32 R122, RZ, RZ, R178 ;  /* 0x000000ffff7ae224 */ /* 0x001fe400078e00b2 */
[----:B------:R-:W-:Y:S02]  /*8400*/  @!P6 IMAD.MOV.U32 R123, RZ, RZ, R179 ;  /* 0x000000ffff7be224 */ /* 0x000fe400078e00b3 */
[----:B------:R-:W-:-:S03]  /*8410*/  @!P5 IMAD R149, R149, R156, RZ ;  /* 0x0000009c9595d224 */ /* 0x000fc600078e02ff */
[----:B------:R0:W-:Y:S02]  /*8420*/  @!P6 STG.E.U8 desc[UR36][R122.64+0x38], R127 ;  /* 0x0000387f7a00e986 */ /* 0x0001e4000c101124 */
[----:B0-----:R-:W-:Y:S02]  /*8430*/  @!P5 IMAD.MOV.U32 R122, RZ, RZ, R178 ;  /* 0x000000ffff7ad224 */ /* 0x001fe400078e00b2 */
[----:B------:R-:W-:-:S05]  /*8440*/  @!P5 IMAD.MOV.U32 R123, RZ, RZ, R179 ;  /* 0x000000ffff7bd224 */ /* 0x000fca00078e00b3 */
[----:B------:R0:W-:Y:S01]  /*8450*/  @!P5 STG.E.U8 desc[UR36][R122.64+0x39], R149 ;  /* 0x000039957a00d986 */ /* 0x0001e2000c101124 */
[C---:B------:R-:W-:Y:S02]  /*8460*/  ISETP.LT.OR P5, PT, R0.reuse, 0x39, !P4 ;  /* 0x000000390000780c */ /* 0x040fe400067a1670 */
[----:B------:R-:W-:-:S11]  /*8470*/  ISETP.LT.OR P4, PT, R0, 0x3a, !P4 ;  /* 0x0000003a0000780c */ /* 0x000fd60006781670 */
[-C--:B------:R-:W-:Y:S02]  /*8480*/  @!P5 IMAD R129, R150, R156.reuse, RZ ;  /* 0x0000009c9681d224 */ /* 0x080fe400078e02ff */
[----:B------:R-:W-:-:S03]  /*8490*/  @!P4 IMAD R151, R151, R156, RZ ;  /* 0x0000009c9797c224 */ /* 0x000fc600078e02ff */
[----:B------:R1:W-:Y:S04]  /*84a0*/  @!P5 STG.E.U8 desc[UR36][R120.64+0x38], R129 ;  /* 0x000038817800d986 */ /* 0x0003e8000c101124 */
[----:B------:R-:W-:Y:S01]  /*84b0*/  @!P4 STG.E.U8 desc[UR36][R120.64+0x39], R151 ;  /* 0x000039977800c986 */ /* 0x000fe2000c101124 */
[----:B------:R-:W-:-:S04]  /*84c0*/  ISETP.GE.AND P4, PT, R3, 0x81, PT ;  /* 0x000000810300780c */ /* 0x000fc80003f86270 */
[----:B------:R-:W-:-:S13]  /*84d0*/  ISETP.LT.OR P5, PT, R0, 0x1, !P4 ;  /* 0x000000010000780c */ /* 0x000fda00067a1670 */
[----:B------:R-:W-:Y:S01]  /*84e0*/  @!P5 IADD3 R124, P6, R178, R161, RZ ;  /* 0x000000a1b27cd210 */ /* 0x000fe20007fde0ff */
[----:B------:R-:W-:-:S04]  /*84f0*/  @!P5 IMAD R127, R88, R156, RZ ;  /* 0x0000009c587fd224 */ /* 0x000fc800078e02ff */
[----:B------:R-:W-:-:S05]  /*8500*/  @!P5 IMAD.X R125, R179, 0x1, R158, P6 ;  /* 0x00000001b37dd824 */ /* 0x000fca00030e069e */
[----:B------:R2:W-:Y:S01]  /*8510*/  @!P5 STG.E.U8 desc[UR36][R124.64], R127 ;  /* 0x0000007f7c00d986 */ /* 0x0005e2000c101124 */
[----:B------:R-:W-:-:S13]  /*8520*/  ISETP.LT.OR P5, PT, R0, 0x2, !P4 ;  /* 0x000000020000780c */ /* 0x000fda00067a1670 */
[----:B0-----:R-:W-:Y:S01]  /*8530*/  @!P5 IADD3 R122, P6, R178, R161, RZ ;  /* 0x000000a1b27ad210 */ /* 0x001fe20007fde0ff */
[----:B------:R-:W-:-:S04]  /*8540*/  @!P5 IMAD R89, R89, R156, RZ ;  /* 0x0000009c5959d224 */ /* 0x000fc800078e02ff */
[----:B------:R-:W-:Y:S01]  /*8550*/  @!P5 IMAD.X R123, R179, 0x1, R158, P6 ;  /* 0x00000001b37bd824 */ /* 0x000fe200030e069e */
[----:B------:R-:W-:-:S04]  /*8560*/  LOP3.LUT P6, RZ, R155, 0x2000000, RZ, 0xc0, !PT ;  /* 0x020000009bff7812 */ /* 0x000fc800078cc0ff */
[----:B------:R0:W-:Y:S01]  /*8570*/  @!P5 STG.E.U8 desc[UR36][R122.64+0x1], R89 ;  /* 0x000001597a00d986 */ /* 0x0001e2000c101124 */
[----:B------:R-:W-:-:S05]  /*8580*/  @!P1 IADD3 R214, P5, R214, R161, RZ ;  /* 0x000000a1d6d69210 */ /* 0x000fca0007fbe0ff */
[----:B------:R-:W-:Y:S01]  /*8590*/  @!P1 IMAD.X R215, R213, 0x1, R158, P5 ;  /* 0x00000001d5d79824 */ /* 0x000fe200028e069e */
[----:B------:R-:W-:Y:S02]  /*85a0*/  ISETP.LT.OR P5, PT, R0, 0x9, !P4 ;  /* 0x000000090000780c */ /* 0x000fe400067a1670 */
[----:B-1----:R-:W-:-:S05]  /*85b0*/  @!P6 IMAD R129, R90, R156, RZ ;  /* 0x0000009c5a81e224 */ /* 0x002fca00078e02ff */
[----:B------:R-:W-:Y:S04]  /*85c0*/  @!P6 STG.E.U8 desc[UR36][R182.64], R129 ;  /* 0x00000081b600e986 */ /* 0x000fe8000c101124 */
[----:B------:R-:W-:Y:S01]  /*85d0*/  @!P1 STG.E.U8 desc[UR36][R214.64], R131 ;  /* 0x00000083d6009986 */ /* 0x000fe2000c101124 */
[----:B------:R-:W-:Y:S01]  /*85e0*/  LOP3.LUT P1, RZ, R155, 0x20, RZ, 0xc0, !PT ;  /* 0x000000209bff7812 */ /* 0x000fe2000782c0ff */
[----:B--2---:R-:W-:Y:S01]  /*85f0*/  @!P5 IMAD R125, R92, R156, RZ ;  /* 0x0000009c5c7dd224 */ /* 0x004fe200078e02ff */
[----:B------:R-:W-:-:S05]  /*8600*/  @!P5 IADD3 R90, P6, R178, R161, RZ ;  /* 0x000000a1b25ad210 */ /* 0x000fca0007fde0ff */
[----:B------:R-:W-:-:S05]  /*8610*/  @!P5 IMAD.X R91, R179, 0x1, R158, P6 ;  /* 0x00000001b35bd824 */ /* 0x000fca00030e069e */
[----:B------:R1:W-:Y:S01]  /*8620*/  @!P5 STG.E.U8 desc[UR36][R90.64+0x8], R125 ;  /* 0x0000087d5a00d986 */ /* 0x0003e2000c101124 */
[----:B------:R-:W-:Y:S01]  /*8630*/  ISETP.LT.OR P5, PT, R0, 0xa, !P4 ;  /* 0x0000000a0000780c */ /* 0x000fe200067a1670 */
[----:B------:R-:W-:-:S12]  /*8640*/  @!P1 IMAD R99, R99, R156, RZ ;  /* 0x0000009c63639224 */ /* 0x000fd800078e02ff */
[----:B------:R-:W-:Y:S01]  /*8650*/  @!P5 IADD3 R88, P6, R178, R161, RZ ;  /* 0x000000a1b258d210 */ /* 0x000fe20007fde0ff */
[----:B------:R-:W-:-:S04]  /*8660*/  @!P5 IMAD R93, R93, R156, RZ ;  /* 0x0000009c5d5dd224 */ /* 0x000fc800078e02ff */
[----:B0-----:R-:W-:Y:S01]  /*8670*/  @!P5 IMAD.X R89, R179, 0x1, R158, P6 ;  /* 0x00000001b359d824 */ /* 0x001fe200030e069e */
[----:B------:R-:W-:-:S04]  /*8680*/  LOP3.LUT P6, RZ, R155, 0x4, RZ, 0xc0, !PT ;  /* 0x000000049bff7812 */ /* 0x000fc800078cc0ff */
[----:B------:R0:W-:Y:S09]  /*8690*/  @!P5 STG.E.U8 desc[UR36][R88.64+0x9], R93 ;  /* 0x0000095d5800d986 */ /* 0x0001f2000c101124 */
[----:B------:R-:W-:Y:S01]  /*86a0*/  @!P6 IADD3 R212, P5, R212, R161, RZ ;  /* 0x000000a1d4d4e210 */ /* 0x000fe20007fbe0ff */
[----:B------:R-:W-:-:S04]  /*86b0*/  @!P6 IMAD R123, R94, R156, RZ ;  /* 0x0000009c5e7be224 */ /* 0x000fc800078e02ff */
[----:B------:R-:W-:Y:S01]  /*86c0*/  @!P6 IMAD.X R213, R211, 0x1, R158, P5 ;  /* 0x00000001d3d5e824 */ /* 0x000fe200028e069e */
[----:B------:R-:W-:-:S04]  /*86d0*/  @!P3 IADD3 R210, P5, R210, R161, RZ ;  /* 0x000000a1d2d2b210 */ /* 0x000fc80007fbe0ff */
[----:B------:R-:W-:Y:S01]  /*86e0*/  @!P6 STG.E.U8 desc[UR36][R212.64], R123 ;  /* 0x0000007bd400e986 */ /* 0x000fe2000c101124 */
[----:B------:R-:W-:Y:S01]  /*86f0*/  @!P3 IMAD.X R211, R209, 0x1, R158, P5 ;  /* 0x00000001d1d3b824 */ /* 0x000fe200028e069e */
[----:B------:R-:W-:-:S04]  /*8700*/  ISETP.LT.OR P5, PT, R0, 0x11, !P4 ;  /* 0x000000110000780c */ /* 0x000fc800067a1670 */
[----:B------:R2:W-:Y:S01]  /*8710*/  @!P3 STG.E.U8 desc[UR36][R210.64], R95 ;  /* 0x0000005fd200b986 */ /* 0x0005e2000c101124 */
[----:B------:R-:W-:-:S08]  /*8720*/  LOP3.LUT P3, RZ, R155, 0x40, RZ, 0xc0, !PT ;  /* 0x000000409bff7812 */ /* 0x000fd0000786c0ff */
[----:B-1----:R-:W-:Y:S01]  /*8730*/  @!P5 IADD3 R90, P6, R178, R161, RZ ;  /* 0x000000a1b25ad210 */ /* 0x002fe20007fde0ff */
[----:B0-----:R-:W-:-:S04]  /*8740*/  @!P5 IMAD R93, R96, R156, RZ ;  /* 0x0000009c605dd224 */ /* 0x001fc800078e02ff */
[----:B------:R-:W-:Y:S02]  /*8750*/  @!P5 IMAD.X R91, R179, 0x1, R158, P6 ;  /* 0x00000001b35bd824 */ /* 0x000fe400030e069e */
[----:B------:R-:W-:-:S03]  /*8760*/  @!P3 IMAD R103, R103, R156, RZ ;  /* 0x0000009c6767b224 */ /* 0x000fc600078e02ff */
[----:B------:R0:W-:Y:S01]  /*8770*/  @!P5 STG.E.U8 desc[UR36][R90.64+0x10], R93 ;  /* 0x0000105d5a00d986 */ /* 0x0001e2000c101124 */
[----:B------:R-:W-:-:S13]  /*8780*/  ISETP.LT.OR P5, PT, R0, 0x12, !P4 ;  /* 0x000000120000780c */ /* 0x000fda00067a1670 */
[----:B------:R-:W-:Y:S01]  /*8790*/  @!P5 IADD3 R88, P6, R178, R161, RZ ;  /* 0x000000a1b258d210 */ /* 0x000fe20007fde0ff */
[----:B------:R-:W-:-:S04]  /*87a0*/  @!P5 IMAD R97, R97, R156, RZ ;  /* 0x0000009c6161d224 */ /* 0x000fc800078e02ff */
[----:B------:R-:W-:Y:S01]  /*87b0*/  @!P5 IMAD.X R89, R179, 0x1, R158, P6 ;  /* 0x00000001b359d824 */ /* 0x000fe200030e069e */
[----:B------:R-:W-:-:S04]  /*87c0*/  LOP3.LUT P6, RZ, R155, 0x8, RZ, 0xc0, !PT ;  /* 0x000000089bff7812 */ /* 0x000fc800078cc0ff */
[----:B------:R1:W-:Y:S09]  /*87d0*/  @!P5 STG.E.U8 desc[UR36][R88.64+0x11], R97 ;  /* 0x000011615800d986 */ /* 0x0003f2000c101124 */
[----:B------:R-:W-:Y:S01]  /*87e0*/  @!P6 IADD3 R208, P5, R208, R161, RZ ;  /* 0x000000a1d0d0e210 */ /* 0x000fe20007fbe0ff */
[----:B--2---:R-:W-:-:S04]  /*87f0*/  @!P6 IMAD R95, R98, R156, RZ ;  /* 0x0000009c625fe224 */ /* 0x004fc800078e02ff */
[----:B------:R-:W-:Y:S01]  /*8800*/  @!P6 IMAD.X R209, R207, 0x1, R158, P5 ;  /* 0x00000001cfd1e824 */ /* 0x000fe200028e069e */
[----:B------:R-:W-:-:S04]  /*8810*/  @!P1 IADD3 R206, P5, R206, R161, RZ ;  /* 0x000000a1cece9210 */ /* 0x000fc80007fbe0ff */
[----:B------:R2:W-:Y:S01]  /*8820*/  @!P6 STG.E.U8 desc[UR36][R208.64], R95 ;  /* 0x0000005fd000e986 */ /* 0x0005e2000c101124 */
[----:B------:R-:W-:Y:S01]  /*8830*/  @!P1 IMAD.X R207, R205, 0x1, R158, P5 ;  /* 0x00000001cdcf9824 */ /* 0x000fe200028e069e */
[----:B------:R-:W-:-:S04]  /*8840*/  ISETP.LT.OR P5, PT, R0, 0x19, !P4 ;  /* 0x000000190000780c */ /* 0x000fc800067a1670 */
[----:B------:R-:W-:Y:S01]  /*8850*/  @!P1 STG.E.U8 desc[UR36][R206.64], R99 ;  /* 0x00000063ce009986 */ /* 0x000fe2000c101124 */
[----:B------:R-:W-:-:S08]  /*8860*/  LOP3.LUT P1, RZ, R155, 0x100, RZ, 0xc0, !PT ;  /* 0x000001009bff7812 */ /* 0x000fd0000782c0ff */
[----:B0-----:R-:W-:Y:S01]  /*8870*/  @!P5 IADD3 R90, P6, R178, R161, RZ ;  /* 0x000000a1b25ad210 */ /* 0x001fe20007fde0ff */
[----:B------:R-:W-:-:S04]  /*8880*/  @!P5 IMAD R93, R100, R156, RZ ;  /* 0x0000009c645dd224 */ /* 0x000fc800078e02ff */
[----:B------:R-:W-:Y:S02]  /*8890*/  @!P5 IMAD.X R91, R179, 0x1, R158, P6 ;  /* 0x00000001b35bd824 */ /* 0x000fe400030e069e */
[----:B------:R-:W-:-:S03]  /*88a0*/  @!P1 IMAD R107, R107, R156, RZ ;  /* 0x0000009c6b6b9224 */ /* 0x000fc600078e02ff */
[----:B------:R0:W-:Y:S01]  /*88b0*/  @!P5 STG.E.U8 desc[UR36][R90.64+0x18], R93 ;  /* 0x0000185d5a00d986 */ /* 0x0001e2000c101124 */
[----:B------:R-:W-:-:S13]  /*88c0*/  ISETP.LT.OR P5, PT, R0, 0x1a, !P4 ;  /* 0x0000001a0000780c */ /* 0x000fda00067a1670 */
[----:B-1----:R-:W-:Y:S01]  /*88d0*/  @!P5 IADD3 R88, P6, R178, R161, RZ ;  /* 0x000000a1b258d210 */ /* 0x002fe20007fde0ff */
        /* <DEDUP_REMOVED lines=35> */
[----:B------:R-:W-:-:S05]  /*8b10*/  @!P5 IMAD.X R91, R179, 0x1, R158, P6 ;  /* 0x00000001b35bd824 */ /* 0x000fca00030e069e */
        /* <DEDUP_REMOVED lines=26> */
[----:B------:R1:W-:Y:S01]  /*8cc0*/  @!P5 STG.E.U8 desc[UR36][R88.64+0x31], R113 ;  /* 0x000031715800d986 */ /* 0x0003e2000c101124 */
[----:B------:R-:W-:-:S05]  /*8cd0*/  @!P1 IADD3 R192, P5, R192, R161, RZ ;  /* 0x000000a1c0c09210 */ /* 0x000fca0007fbe0ff */
[----:B------:R-:W-:Y:S01]  /*8ce0*/  @!P1 IMAD.X R193, R189, 0x1, R158, P5 ;  /* 0x00000001bdc19824 */ /* 0x000fe200028e069e */
[----:B------:R-:W-:Y:S02]  /*8cf0*/  LOP3.LUT P5, RZ, R155, 0x4000, RZ, 0xc0, !PT ;  /* 0x000040009bff7812 */ /* 0x000fe400078ac0ff */
[----:B------:R-:W-:Y:S01]  /*8d00*/  ISETP.NE.AND P1, PT, R191, RZ, PT ;  /* 0x000000ffbf00720c */ /* 0x000fe20003f25270 */
[----:B------:R-:W-:-:S10]  /*8d10*/  @!P6 IMAD R115, R115, R156, RZ ;  /* 0x0000009c7373e224 */ /* 0x000fd400078e02ff */
[----:B--2---:R-:W-:-:S05]  /*8d20*/  @!P5 IMAD R95, R114, R156, RZ ;  /* 0x0000009c725fd224 */ /* 0x004fca00078e02ff */
[----:B------:R2:W-:Y:S01]  /*8d30*/  @!P5 STG.E.U8 desc[UR36][R192.64], R95 ;  /* 0x0000005fc000d986 */ /* 0x0005e2000c101124 */
[----:B------:R-:W-:-:S05]  /*8d40*/  @!P6 IADD3 R190, P5, R190, R161, RZ ;  /* 0x000000a1bebee210 */ /* 0x000fca0007fbe0ff */
[----:B------:R-:W-:Y:S01]  /*8d50*/  @!P6 IMAD.X R191, R187, 0x1, R158, P5 ;  /* 0x00000001bbbfe824 */ /* 0x000fe200028e069e */
[C---:B------:R-:W-:Y:S02]  /*8d60*/  ISETP.LT.OR P5, PT, R0.reuse, 0x39, !P4 ;  /* 0x000000390000780c */ /* 0x040fe400067a1670 */
[----:B------:R-:W-:Y:S02]  /*8d70*/  ISETP.LT.OR P4, PT, R0, 0x3a, !P4 ;  /* 0x0000003a0000780c */ /* 0x000fe40006781670 */
[----:B------:R-:W-:Y:S09]  /*8d80*/  @!P6 STG.E.U8 desc[UR36][R190.64], R115 ;  /* 0x00000073be00e986 */ /* 0x000ff2000c101124 */
[----:B0-----:R-:W-:Y:S01]  /*8d90*/  @!P5 IADD3 R90, P6, R178, R161, RZ ;  /* 0x000000a1b25ad210 */ /* 0x001fe20007fde0ff */
[----:B------:R-:W-:-:S02]  /*8da0*/  @!P5 IMAD R93, R116, R156, RZ ;  /* 0x0000009c745dd224 */ /* 0x000fc400078e02ff */
[----:B------:R-:W-:Y:S02]  /*8db0*/  @!P4 IMAD R117, R117, R156, RZ ;  /* 0x0000009c7575c224 */ /* 0x000fe400078e02ff */
[----:B------:R-:W-:Y:S01]  /*8dc0*/  @!P5 IMAD.X R91, R179, 0x1, R158, P6 ;  /* 0x00000001b35bd824 */ /* 0x000fe200030e069e */
[----:B------:R-:W-:-:S04]  /*8dd0*/  LOP3.LUT P6, RZ, R155, 0x10000, RZ, 0xc0, !PT ;  /* 0x000100009bff7812 */ /* 0x000fc800078cc0ff */
[----:B------:R-:W-:Y:S01]  /*8de0*/  @!P5 STG.E.U8 desc[UR36][R90.64+0x38], R93 ;  /* 0x0000385d5a00d986 */ /* 0x000fe2000c101124 */
[----:B-1----:R-:W-:-:S05]  /*8df0*/  @!P4 IADD3 R88, P5, R178, R161, RZ ;  /* 0x000000a1b258c210 */ /* 0x002fca0007fbe0ff */
[----:B------:R-:W-:-:S03]  /*8e00*/  @!P4 IMAD.X R89, R179, 0x1, R158, P5 ;  /* 0x00000001b359c824 */ /* 0x000fc600028e069e */
[----:B--2---:R-:W-:Y:S02]  /*8e10*/  @!P6 IMAD R95, R118, R156, RZ ;  /* 0x0000009c765fe224 */ /* 0x004fe400078e02ff */
[----:B------:R0:W-:Y:S01]  /*8e20*/  @!P4 STG.E.U8 desc[UR36][R88.64+0x39], R117 ;  /* 0x000039755800c986 */ /* 0x0001e2000c101124 */
[----:B------:R-:W-:-:S05]  /*8e30*/  @!P6 IADD3 R188, P4, R188, R161, RZ ;  /* 0x000000a1bcbce210 */ /* 0x000fca0007f9e0ff */
[----:B------:R-:W-:Y:S01]  /*8e40*/  @!P6 IMAD.X R189, R185, 0x1, R158, P4 ;  /* 0x00000001b9bde824 */ /* 0x000fe200020e069e */
[----:B------:R-:W-:-:S04]  /*8e50*/  @!P3 IADD3 R186, P4, R186, R161, RZ ;  /* 0x000000a1babab210 */ /* 0x000fc80007f9e0ff */
[----:B------:R1:W-:Y:S01]  /*8e60*/  @!P6 STG.E.U8 desc[UR36][R188.64], R95 ;  /* 0x0000005fbc00e986 */ /* 0x0003e2000c101124 */
[----:B------:R-:W-:Y:S01]  /*8e70*/  @!P3 IMAD.X R187, R175, 0x1, R158, P4 ;  /* 0x00000001afbbb824 */ /* 0x000fe200020e069e */
[----:B------:R-:W-:-:S04]  /*8e80*/  ISETP.GE.AND P4, PT, R3, 0x101, PT ;  /* 0x000001010300780c */ /* 0x000fc80003f86270 */
[C---:B------:R-:W-:Y:S01]  /*8e90*/  ISETP.LT.OR P5, PT, R0.reuse, 0x1, !P4 ;  /* 0x000000010000780c */ /* 0x040fe200067a1670 */
[----:B------:R-:W-:Y:S01]  /*8ea0*/  @!P3 STG.E.U8 desc[UR36][R186.64], R119 ;  /* 0x00000077ba00b986 */ /* 0x000fe2000c101124 */
[----:B------:R-:W-:-:S11]  /*8eb0*/  ISETP.LT.OR P3, PT, R0, 0x2, !P0 ;  /* 0x000000020000780c */ /* 0x000fd60004761670 */
[----:B0-----:R-:W-:Y:S01]  /*8ec0*/  @!P5 IADD3 R88, P6, R178, R163, RZ ;  /* 0x000000a3b258d210 */ /* 0x001fe20007fde0ff */
[-C--:B------:R-:W-:Y:S02]  /*8ed0*/  @!P5 IMAD R93, R56, R156.reuse, RZ ;  /* 0x0000009c385dd224 */ /* 0x080fe400078e02ff */
[----:B------:R-:W-:Y:S02]  /*8ee0*/  @!P3 IMAD R99, R59, R156, RZ ;  /* 0x0000009c3b63b224 */ /* 0x000fe400078e02ff */
[----:B------:R-:W-:-:S05]  /*8ef0*/  @!P5 IMAD.X R89, R179, 0x1, R160, P6 ;  /* 0x00000001b359d824 */ /* 0x000fca00030e06a0 */
[----:B------:R0:W-:Y:S01]  /*8f00*/  @!P5 STG.E.U8 desc[UR36][R88.64], R93 ;  /* 0x0000005d5800d986 */ /* 0x0001e2000c101124 */
[----:B------:R-:W-:-:S13]  /*8f10*/  ISETP.LT.OR P5, PT, R0, 0x2, !P4 ;  /* 0x000000020000780c */ /* 0x000fda00067a1670 */
[----:B------:R-:W-:Y:S01]  /*8f20*/  @!P5 IADD3 R90, P6, R178, R163, RZ ;  /* 0x000000a3b25ad210 */ /* 0x000fe20007fde0ff */
[----:B-1----:R-:W-:-:S04]  /*8f30*/  @!P5 IMAD R95, R57, R156, RZ ;  /* 0x0000009c395fd224 */ /* 0x002fc800078e02ff */
[----:B------:R-:W-:Y:S01]  /*8f40*/  @!P5 IMAD.X R91, R179, 0x1, R160, P6 ;  /* 0x00000001b35bd824 */ /* 0x000fe200030e06a0 */
[----:B------:R-:W-:-:S04]  /*8f50*/  ISETP.LT.OR P6, PT, R0, 0x1, !P0 ;  /* 0x000000010000780c */ /* 0x000fc800047c1670 */
[----:B------:R1:W-:Y:S01]  /*8f60*/  @!P5 STG.E.U8 desc[UR36][R90.64+0x1], R95 ;  /* 0x0000015f5a00d986 */ /* 0x0003e2000c101124 */
[----:B------:R-:W-:-:S05]  /*8f70*/  @!P3 IADD3 R184, P5, R184, R163, RZ ;  /* 0x000000a3b8b8b210 */ /* 0x000fca0007fbe0ff */
[----:B------:R-:W-:Y:S01]  /*8f80*/  @!P3 IMAD.X R185, R173, 0x1, R160, P5 ;  /* 0x00000001adb9b824 */ /* 0x000fe200028e06a0 */
[----:B------:R-:W-:Y:S02]  /*8f90*/  ISETP.LT.OR P5, PT, R0, 0x9, !P4 ;  /* 0x000000090000780c */ /* 0x000fe400067a1670 */
[----:B------:R-:W-:-:S05]  /*8fa0*/  @!P6 IMAD R97, R58, R156, RZ ;  /* 0x0000009c3a61e224 */ /* 0x000fca00078e02ff */
[----:B------:R-:W-:Y:S04]  /*8fb0*/  @!P6 STG.E.U8 desc[UR36][R180.64], R97 ;  /* 0x00000061b400e986 */ /* 0x000fe8000c101124 */
[----:B------:R-:W-:Y:S01]  /*8fc0*/  @!P3 STG.E.U8 desc[UR36][R184.64], R99 ;  /* 0x00000063b800b986 */ /* 0x000fe2000c101124 */
[----:B------:R-:W-:Y:S01]  /*8fd0*/  ISETP.LT.OR P3, PT, R0, 0xa, !P0 ;  /* 0x0000000a0000780c */ /* 0x000fe20004761670 */
[----:B0-----:R-:W-:Y:S01]  /*8fe0*/  @!P5 IMAD R89, R60, R156, RZ ;  /* 0x0000009c3c59d224 */ /* 0x001fe200078e02ff */
[----:B------:R-:W-:-:S05]  /*8ff0*/  @!P5 IADD3 R56, P6, R178, R163, RZ ;  /* 0x000000a3b238d210 */ /* 0x000fca0007fde0ff */
[----:B------:R-:W-:-:S05]  /*9000*/  @!P5 IMAD.X R57, R179, 0x1, R160, P6 ;  /* 0x00000001b339d824 */ /* 0x000fca00030e06a0 */
[----:B------:R0:W-:Y:S01]  /*9010*/  @!P5 STG.E.U8 desc[UR36][R56.64+0x8], R89 ;  /* 0x000008593800d986 */ /* 0x0001e2000c101124 */
[----:B------:R-:W-:Y:S01]  /*9020*/  ISETP.LT.OR P5, PT, R0, 0xa, !P4 ;  /* 0x0000000a0000780c */ /* 0x000fe200067a1670 */
[----:B------:R-:W-:-:S12]  /*9030*/  @!P3 IMAD R63, R63, R156, RZ ;  /* 0x0000009c3f3fb224 */ /* 0x000fd800078e02ff */
[----:B------:R-:W-:Y:S01]  /*9040*/  @!P5 IADD3 R58, P6, R178, R163, RZ ;  /* 0x000000a3b23ad210 */ /* 0x000fe20007fde0ff */
[----:B------:R-:W-:-:S04]  /*9050*/  @!P5 IMAD R61, R61, R156, RZ ;  /* 0x0000009c3d3dd224 */ /* 0x000fc800078e02ff */
[----:B------:R-:W-:Y:S01]  /*9060*/  @!P5 IMAD.X R59, R179, 0x1, R160, P6 ;  /* 0x00000001b33bd824 */ /* 0x000fe200030e06a0 */
[----:B------:R-:W-:-:S04]  /*9070*/  ISETP.LT.OR P6, PT, R0, 0x9, !P0 ;  /* 0x000000090000780c */ /* 0x000fc800047c1670 */
[----:B------:R2:W-:Y:S09]  /*9080*/  @!P5 STG.E.U8 desc[UR36][R58.64+0x9], R61 ;  /* 0x0000093d3a00d986 */ /* 0x0005f2000c101124 */
[----:B------:R-:W-:Y:S01]  /*9090*/  @!P6 IADD3 R174, P5, R174, R163, RZ ;  /* 0x000000a3aeaee210 */ /* 0x000fe20007fbe0ff */
[----:B-1----:R-:W-:-:S04]  /*90a0*/  @!P6 IMAD R91, R62, R156, RZ ;  /* 0x0000009c3e5be224 */ /* 0x002fc800078e02ff */
[----:B------:R-:W-:Y:S01]  /*90b0*/  @!P6 IMAD.X R175, R171, 0x1, R160, P5 ;  /* 0x00000001abafe824 */ /* 0x000fe200028e06a0 */
[----:B------:R-:W-:-:S04]  /*90c0*/  @!P3 IADD3 R172, P5, R172, R163, RZ ;  /* 0x000000a3acacb210 */ /* 0x000fc80007fbe0ff */
[----:B------:R-:W-:Y:S01]  /*90d0*/  @!P6 STG.E.U8 desc[UR36][R174.64], R91 ;  /* 0x0000005bae00e986 */ /* 0x000fe2000c101124 */
[----:B------:R-:W-:Y:S01]  /*90e0*/  @!P3 IMAD.X R173, R169, 0x1, R160, P5 ;  /* 0x00000001a9adb824 */ /* 0x000fe200028e06a0 */
[----:B------:R-:W-:-:S04]  /*90f0*/  ISETP.LT.OR P5, PT, R0, 0x11, !P4 ;  /* 0x000000110000780c */ /* 0x000fc800067a1670 */
[----:B------:R1:W-:Y:S01]  /*9100*/  @!P3 STG.E.U8 desc[UR36][R172.64], R63 ;  /* 0x0000003fac00b986 */ /* 0x0003e2000c101124 */
[----:B------:R-:W-:-:S08]  /*9110*/  ISETP.LT.OR P3, PT, R0, 0x12, !P0 ;  /* 0x000000120000780c */ /* 0x000fd00004761670 */
[----:B0-----:R-:W-:Y:S01]  /*9120*/  @!P5 IADD3 R56, P6, R178, R163, RZ ;  /* 0x000000a3b238d210 */ /* 0x001fe20007fde0ff */
[----:B--2---:R-:W-:-:S04]  /*9130*/  @!P5 IMAD R61, R64, R156, RZ ;  /* 0x0000009c403dd224 */ /* 0x004fc800078e02ff */
[----:B------:R-:W-:Y:S02]  /*9140*/  @!P5 IMAD.X R57, R179, 0x1, R160, P6 ;  /* 0x00000001b339d824 */ /* 0x000fe400030e06a0 */
[----:B------:R-:W-:-:S03]  /*9150*/  @!P3 IMAD R67, R67, R156, RZ ;  /* 0x0000009c4343b224 */ /* 0x000fc600078e02ff */
[----:B------:R0:W-:Y:S01]  /*9160*/  @!P5 STG.E.U8 desc[UR36][R56.64+0x10], R61 ;  /* 0x0000103d3800d986 */ /* 0x0001e2000c101124 */
[----:B------:R-:W-:-:S13]  /*9170*/  ISETP.LT.OR P5, PT, R0, 0x12, !P4 ;  /* 0x000000120000780c */ /* 0x000fda00067a1670 */
        /* <DEDUP_REMOVED lines=9> */
[----:B------:R1:W-:Y:S01]  /*9210*/  @!P6 STG.E.U8 desc[UR36][R170.64], R63 ;  /* 0x0000003faa00e986 */ /* 0x0003e2000c101124 */
[----:B------:R-:W-:Y:S01]  /*9220*/  @!P3 IMAD.X R169, R165, 0x1, R160, P5 ;  /* 0x00000001a5a9b824 */ /* 0x000fe200028e06a0 */
[----:B------:R-:W-:-:S04]  /*9230*/  ISETP.LT.OR P5, PT, R0, 0x19, !P4 ;  /* 0x000000190000780c */ /* 0x000fc800067a1670 */
[----:B------:R-:W-:Y:S01]  /*9240*/  @!P3 STG.E.U8 desc[UR36][R168.64], R67 ;  /* 0x00000043a800b986 */ /* 0x000fe2000c101124 */
[----:B------:R-:W-:-:S08]  /*9250*/  ISETP.LT.OR P3, PT, R0, 0x1a, !P0 ;  /* 0x0000001a0000780c */ /* 0x000fd00004761670 */
[----:B0-----:R-:W-:Y:S01]  /*9260*/  @!P5 IADD3 R56, P6, R178, R163, RZ ;  /* 0x000000a3b238d210 */ /* 0x001fe20007fde0ff */
[----:B------:R-:W-:-:S04]  /*9270*/  @!P5 IMAD R61, R68, R156, RZ ;  /* 0x0000009c443dd224 */ /* 0x000fc800078e02ff */
[----:B------:R-:W-:Y:S02]  /*9280*/  @!P5 IMAD.X R57, R179, 0x1, R160, P6 ;  /* 0x00000001b339d824 */ /* 0x000fe400030e06a0 */
[----:B------:R-:W-:-:S03]  /*9290*/  @!P3 IMAD R71, R71, R156, RZ ;  /* 0x0000009c4747b224 */ /* 0x000fc600078e02ff */
[----:B------:R0:W-:Y:S01]  /*92a0*/  @!P5 STG.E.U8 desc[UR36][R56.64+0x18], R61 ;  /* 0x0000183d3800d986 */ /* 0x0001e2000c101124 */
[----:B------:R-:W-:-:S13]  /*92b0*/  ISETP.LT.OR P5, PT, R0, 0x1a, !P4 ;  /* 0x0000001a0000780c */ /* 0x000fda00067a1670 */
[----:B--2---:R-:W-:Y:S01]  /*92c0*/  @!P5 IADD3 R58, P6, R178, R163, RZ ;  /* 0x000000a3b23ad210 */ /* 0x004fe20007fde0ff */
        /* <DEDUP_REMOVED lines=14> */
[----:B------:R-:W-:-:S04]  /*93b0*/  @!P5 IMAD R61, R72, R156, RZ ;  /* 0x0000009c483dd224 */ /* 0x000fc800078e02ff */
[----:B------:R-:W-:-:S05]  /*93c0*/  @!P5 IMAD.X R57, R179, 0x1, R160, P6 ;  /* 0x00000001b339d824 */ /* 0x000fca00030e06a0 */
[----:B------:R0:W-:Y:S01]  /*93d0*/  @!P5 STG.E.U8 desc[UR36][R56.64+0x20], R61 ;  /* 0x0000203d3800d986 */ /* 0x0001e2000c101124 */
[----:B------:R-:W-:-:S13]  /*93e0*/  ISETP.LT.OR P5, PT, R0, 0x22, !P4 ;  /* 0x000000220000780c */ /* 0x000fda00067a1670 */
[----:B--2---:R-:W-:Y:S01]  /*93f0*/  @!P5 IADD3 R58, P6, R178, R163, RZ ;  /* 0x000000a3b23ad210 */ /* 0x004fe20007fde0ff */
[----:B------:R-:W-:-:S04]  /*9400*/  @!P5 IMAD R73, R73, R156, RZ ;  /* 0x0000009c4949d224 */ /* 0x000fc800078e02ff */
[----:B------:R-:W-:Y:S01]  /*9410*/  @!P5 IMAD.X R59, R179, 0x1, R160, P6 ;  /* 0x00000001b33bd824 */ /* 0x000fe200030e06a0 */
[----:B------:R-:W-:-:S04]  /*9420*/  ISETP.LT.OR P6, PT, R0, 0x22, !P0 ;  /* 0x000000220000780c */ /* 0x000fc800047c1670 */
[----:B------:R-:W-:Y:S01]  /*9430*/  @!P5 STG.E.U8 desc[UR36][R58.64+0x21], R73 ;  /* 0x000021493a00d986 */ /* 0x000fe2000c101124 */
[----:B------:R-:W-:-:S05]  /*9440*/  @!P3 IADD3 R20, P5, R20, R163, RZ ;  /* 0x000000a31414b210 */ /* 0x000fca0007fbe0ff */
[----:B------:R-:W-:Y:S01]  /*9450*/  @!P3 IMAD.X R21, R15, 0x1, R160, P5 ;  /* 0x000000010f15b824 */ /* 0x000fe200028e06a0 */
[----:B------:R-:W-:Y:S02]  /*9460*/  ISETP.LT.OR P5, PT, R0, 0x21, !P0 ;  /* 0x000000210000780c */ /* 0x000fe400047a1670 */
[----:B------:R-:W-:Y:S01]  /*9470*/  @!P6 IMAD R75, R75, R156, RZ ;  /* 0x0000009c4b4be224 */ /* 0x000fe200078e02ff */
[----:B------:R-:W-:-:S10]  /*9480*/  ISETP.NE.AND P3, PT, R14, RZ, PT ;  /* 0x000000ff0e00720c */ /* 0x000fd40003f65270 */
[----:B-1----:R-:W-:-:S03]  /*9490*/  @!P5 IMAD R23, R74, R156, RZ ;  /* 0x0000009c4a17d224 */ /* 0x002fc600078e02ff */
[----:B------:R-:W-:Y:S02]  /*94a0*/  @!P3 IMAD R79, R79, R156, RZ ;  /* 0x0000009c4f4fb224 */ /* 0x000fe400078e02ff */
[----:B------:R1:W-:Y:S01]  /*94b0*/  @!P5 STG.E.U8 desc[UR36][R20.64], R23 ;  /* 0x000000171400d986 */ /* 0x0003e2000c101124 */
[----:B------:R-:W-:-:S05]  /*94c0*/  @!P6 IADD3 R12, P5, R12, R163, RZ ;  /* 0x000000a30c0ce210 */ /* 0x000fca0007fbe0ff */
[----:B------:R-:W-:Y:S01]  /*94d0*/  @!P6 IMAD.X R13, R13, 0x1, R160, P5 ;  /* 0x000000010d0de824 */ /* 0x000fe200028e06a0 */
[----:B------:R-:W-:-:S04]  /*94e0*/  ISETP.LT.OR P5, PT, R0, 0x29, !P4 ;  /* 0x000000290000780c */ /* 0x000fc800067a1670 */
[----:B------:R-:W-:Y:S09]  /*94f0*/  @!P6 STG.E.U8 desc[UR36][R12.64], R75 ;  /* 0x0000004b0c00e986 */ /* 0x000ff2000c101124 */
[----:B------:R-:W-:Y:S01]  /*9500*/  @!P5 IADD3 R14, P6, R178, R163, RZ ;  /* 0x000000a3b20ed210 */ /* 0x000fe20007fde0ff */
[----:B0-----:R-:W-:-:S04]  /*9510*/  @!P5 IMAD R57, R76, R156, RZ ;  /* 0x0000009c4c39d224 */ /* 0x001fc800078e02ff */
[----:B------:R-:W-:-:S05]  /*9520*/  @!P5 IMAD.X R15, R179, 0x1, R160, P6 ;  /* 0x00000001b30fd824 */ /* 0x000fca00030e06a0 */
[----:B------:R-:W-:Y:S01]  /*9530*/  @!P5 STG.E.U8 desc[UR36][R14.64+0x28], R57 ;  /* 0x000028390e00d986 */ /* 0x000fe2000c101124 */
[----:B------:R-:W-:-:S13]  /*9540*/  ISETP.LT.OR P5, PT, R0, 0x2a, !P4 ;  /* 0x0000002a0000780c */ /* 0x000fda00067a1670 */
[----:B-1----:R-:W-:Y:S01]  /*9550*/  @!P5 IADD3 R20, P6, R178, R163, RZ ;  /* 0x000000a3b214d210 */ /* 0x002fe20007fde0ff */
[----:B------:R-:W-:-:S04]  /*9560*/  @!P5 IMAD R77, R77, R156, RZ ;  /* 0x0000009c4d4dd224 */ /* 0x000fc800078e02ff */
[----:B------:R-:W-:Y:S01]  /*9570*/  @!P5 IMAD.X R21, R179, 0x1, R160, P6 ;  /* 0x00000001b315d824 */ /* 0x000fe200030e06a0 */
[----:B------:R-:W-:-:S04]  /*9580*/  ISETP.LT.OR P6, PT, R0, 0x29, !P0 ;  /* 0x000000290000780c */ /* 0x000fc800047c1670 */
[----:B------:R0:W-:Y:S09]  /*9590*/  @!P5 STG.E.U8 desc[UR36][R20.64+0x29], R77 ;  /* 0x0000294d1400d986 */ /* 0x0001f2000c101124 */
[----:B------:R-:W-:Y:S01]  /*95a0*/  @!P6 IADD3 R10, P5, R10, R163, RZ ;  /* 0x000000a30a0ae210 */ /* 0x000fe20007fbe0ff */
[----:B------:R-:W-:-:S02]  /*95b0*/  @!P6 IMAD R23, R78, R156, RZ ;  /* 0x0000009c4e17e224 */ /* 0x000fc400078e02ff */
[----:B0-----:R-:W-:Y:S02]  /*95c0*/  @!P1 IMAD R21, R82, R156, RZ ;  /* 0x0000009c52159224 */ /* 0x001fe400078e02ff */
[----:B------:R-:W-:Y:S01]  /*95d0*/  @!P6 IMAD.X R11, R11, 0x1, R160, P5 ;  /* 0x000000010b0be824 */ /* 0x000fe200028e06a0 */
[----:B------:R-:W-:-:S04]  /*95e0*/  @!P3 IADD3 R8, P5, R8, R163, RZ ;  /* 0x000000a30808b210 */ /* 0x000fc80007fbe0ff */
[----:B------:R0:W-:Y:S01]  /*95f0*/  @!P6 STG.E.U8 desc[UR36][R10.64], R23 ;  /* 0x000000170a00e986 */ /* 0x0001e2000c101124 */
[----:B------:R-:W-:Y:S01]  /*9600*/  @!P3 IMAD.X R9, R9, 0x1, R160, P5 ;  /* 0x000000010909b824 */ /* 0x000fe200028e06a0 */
[----:B------:R-:W-:-:S04]  /*9610*/  ISETP.LT.OR P5, PT, R0, 0x31, !P4 ;  /* 0x000000310000780c */ /* 0x000fc800067a1670 */
[----:B------:R1:W-:Y:S09]  /*9620*/  @!P3 STG.E.U8 desc[UR36][R8.64], R79 ;  /* 0x0000004f0800b986 */ /* 0x0003f2000c101124 */
[----:B------:R-:W-:Y:S01]  /*9630*/  @!P5 IADD3 R12, P3, R178, R163, RZ ;  /* 0x000000a3b20cd210 */ /* 0x000fe20007f7e0ff */
[----:B------:R-:W-:-:S04]  /*9640*/  @!P5 IMAD R15, R80, R156, RZ ;  /* 0x0000009c500fd224 */ /* 0x000fc800078e02ff */
[----:B------:R-:W-:Y:S01]  /*9650*/  @!P5 IMAD.X R13, R179, 0x1, R160, P3 ;  /* 0x00000001b30dd824 */ /* 0x000fe200018e06a0 */
[----:B------:R-:W-:-:S04]  /*9660*/  ISETP.LT.OR P3, PT, R0, 0x32, !P4 ;  /* 0x000000320000780c */ /* 0x000fc80006761670 */
[----:B------:R2:W-:Y:S09]  /*9670*/  @!P5 STG.E.U8 desc[UR36][R12.64+0x30], R15 ;  /* 0x0000300f0c00d986 */ /* 0x0005f2000c101124 */
[----:B0-----:R-:W-:Y:S01]  /*9680*/  @!P3 IADD3 R10, P5, R178, R163, RZ ;  /* 0x000000a3b20ab210 */ /* 0x001fe20007fbe0ff */
[----:B------:R-:W-:-:S04]  /*9690*/  @!P3 IMAD R81, R81, R156, RZ ;  /* 0x0000009c5151b224 */ /* 0x000fc800078e02ff */
[----:B------:R-:W-:Y:S01]  /*96a0*/  @!P3 IMAD.X R11, R179, 0x1, R160, P5 ;  /* 0x00000001b30bb824 */ /* 0x000fe200028e06a0 */
[----:B-1----:R-:W-:-:S04]  /*96b0*/  @!P1 IADD3 R8, P5, R6, R163, RZ ;  /* 0x000000a306089210 */ /* 0x002fc80007fbe0ff */
[----:B------:R0:W-:Y:S01]  /*96c0*/  @!P3 STG.E.U8 desc[UR36][R10.64+0x31], R81 ;  /* 0x000031510a00b986 */ /* 0x0001e2000c101124 */
[C---:B------:R-:W-:Y:S01]  /*96d0*/  ISETP.LT.OR P3, PT, R0.reuse, 0x39, !P4 ;  /* 0x000000390000780c */ /* 0x040fe20006761670 */
[--C-:B------:R-:W-:Y:S01]  /*96e0*/  @!P1 IMAD.X R9, R5, 0x1, R160.reuse, P5 ;  /* 0x0000000105099824 */ /* 0x100fe200028e06a0 */
[----:B------:R-:W-:Y:S02]  /*96f0*/  ISETP.LT.OR P4, PT, R0, 0x3a, !P4 ;  /* 0x0000003a0000780c */ /* 0x000fe40006781670 */
[----:B------:R-:W-:Y:S02]  /*9700*/  @!P2 IADD3 R4, P5, R4, R163, RZ ;  /* 0x000000a30404a210 */ /* 0x000fe40007fbe0ff */
[----:B------:R1:W-:Y:S01]  /*9710*/  @!P1 STG.E.U8 desc[UR36][R8.64], R21 ;  /* 0x0000001508009986 */ /* 0x0003e2000c101124 */
[C---:B------:R-:W-:Y:S02]  /*9720*/  ISETP.LT.OR P1, PT, R0.reuse, 0x39, !P0 ;  /* 0x000000390000780c */ /* 0x040fe40004721670 */
[----:B------:R-:W-:Y:S01]  /*9730*/  @!P2 IMAD.X R5, R7, 0x1, R160, P5 ;  /* 0x000000010705a824 */ /* 0x000fe200028e06a0 */
[----:B------:R-:W-:-:S03]  /*9740*/  ISETP.LT.OR P0, PT, R0, 0x3a, !P0 ;  /* 0x0000003a0000780c */ /* 0x000fc60004701670 */
[CC--:B--2---:R-:W-:Y:S01]  /*9750*/  @!P3 IADD3 R12, P5, R178.reuse, R163.reuse, RZ ;  /* 0x000000a3b20cb210 */ /* 0x0c4fe20007fbe0ff */
[----:B------:R2:W-:Y:S01]  /*9760*/  @!P2 STG.E.U8 desc[UR36][R4.64], R83 ;  /* 0x000000530400a986 */ /* 0x0005e2000c101124 */
[----:B0-----:R-:W-:Y:S01]  /*9770*/  @!P4 IADD3 R10, P2, R178, R163, RZ ;  /* 0x000000a3b20ac210 */ /* 0x001fe20007f5e0ff */
[-C--:B------:R-:W-:Y:S02]  /*9780*/  @!P3 IMAD R15, R84, R156.reuse, RZ ;  /* 0x0000009c540fb224 */ /* 0x080fe400078e02ff */
[C-C-:B------:R-:W-:Y:S02]  /*9790*/  @!P3 IMAD.X R13, R179.reuse, 0x1, R160.reuse, P5 ;  /* 0x00000001b30db824 */ /* 0x140fe400028e06a0 */
[----:B------:R-:W-:Y:S01]  /*97a0*/  @!P4 IMAD.X R11, R179, 0x1, R160, P2 ;  /* 0x00000001b30bc824 */ /* 0x000fe200010e06a0 */
[----:B------:R-:W-:Y:S01]  /*97b0*/  ISETP.GE.AND P2, PT, R3, 0x181, PT ;  /* 0x000001810300780c */ /* 0x000fe20003f46270 */
[-C--:B------:R-:W-:Y:S01]  /*97c0*/  @!P4 IMAD R85, R85, R156.reuse, RZ ;  /* 0x0000009c5555c224 */ /* 0x080fe200078e02ff */
[----:B------:R0:W-:Y:S01]  /*97d0*/  @!P3 STG.E.U8 desc[UR36][R12.64+0x38], R15 ;  /* 0x0000380f0c00b986 */ /* 0x0001e2000c101124 */
[----:B------:R-:W-:Y:S01]  /*97e0*/  @!P1 IADD3 R6, P3, P5, R162, 0x38, R178 ;  /* 0x00000038a2069810 */ /* 0x000fe20007d7e0b2 */
[----:B------:R-:W-:-:S02]  /*97f0*/  @!P0 IMAD R87, R87, R156, RZ ;  /* 0x0000009c57578224 */ /* 0x000fc400078e02ff */
[----:B------:R-:W-:Y:S01]  /*9800*/  @!P4 STG.E.U8 desc[UR36][R10.64+0x39], R85 ;  /* 0x000039550a00c986 */ /* 0x000fe2000c101124 */
[----:B------:R-:W-:Y:S02]  /*9810*/  @!P1 IADD3.X R7, R159, RZ, R179, P3, P5 ;  /* 0x000000ff9f079210 */ /* 0x000fe40001fea4b3 */
[----:B------:R-:W-:Y:S02]  /*9820*/  @!P1 IADD3 R6, P4, R6, R163, RZ ;  /* 0x000000a306069210 */ /* 0x000fe40007f9e0ff */
[----:B-1----:R-:W-:-:S03]  /*9830*/  @!P0 IADD3 R8, P3, P5, R162, 0x39, R178 ;  /* 0x00000039a2088810 */ /* 0x002fc60007d7e0b2 */
[--C-:B------:R-:W-:Y:S01]  /*9840*/  @!P1 IMAD.X R7, R7, 0x1, R160.reuse, P4 ;  /* 0x0000000107079824 */ /* 0x100fe200020e06a0 */
[----:B--2---:R-:W-:Y:S01]  /*9850*/  @!P0 IADD3.X R5, R159, RZ, R179, P3, P5 ;  /* 0x000000ff9f058210 */ /* 0x004fe20001fea4b3 */
[----:B0-----:R-:W-:Y:S01]  /*9860*/  @!P1 IMAD R13, R86, R156, RZ ;  /* 0x0000009c560d9224 */ /* 0x001fe200078e02ff */
[----:B------:R-:W-:Y:S02]  /*9870*/  ISETP.LT.OR P3, PT, R0, 0x1, !P2 ;  /* 0x000000010000780c */ /* 0x000fe40005761670 */
[----:B------:R-:W-:Y:S02]  /*9880*/  @!P0 IADD3 R4, P4, R8, R163, RZ ;  /* 0x000000a308048210 */ /* 0x000fe40007f9e0ff */
[----:B------:R-:W-:Y:S01]  /*9890*/  ISETP.LT.OR P5, PT, R0, 0x2, !P2 ;  /* 0x000000020000780c */ /* 0x000fe200057a1670 */
[----:B------:R-:W-:Y:S01]  /*98a0*/  @!P1 STG.E.U8 desc[UR36][R6.64], R13 ;  /* 0x0000000d06009986 */ /* 0x000fe2000c101124 */
[----:B------:R-:W-:Y:S01]  /*98b0*/  ISETP.GE.AND P1, PT, R3, 0x189, PT ;  /* 0x000001890300780c */ /* 0x000fe20003f26270 */
[----:B------:R-:W-:-:S03]  /*98c0*/  @!P0 IMAD.X R5, R5, 0x1, R160, P4 ;  /* 0x0000000105058824 */ /* 0x000fc600020e06a0 */
[C---:B------:R-:W-:Y:S02]  /*98d0*/  ISETP.LT.OR P4, PT, R0.reuse, 0x1, !P1 ;  /* 0x000000010000780c */ /* 0x040fe40004f81670 */
[----:B------:R0:W-:Y:S01]  /*98e0*/  @!P0 STG.E.U8 desc[UR36][R4.64], R87 ;  /* 0x0000005704008986 */ /* 0x0001e2000c101124 */
[----:B------:R-:W-:Y:S01]  /*98f0*/  @!P3 IMAD.MOV.U32 R8, RZ, RZ, R178 ;  /* 0x000000ffff08b224 */ /* 0x000fe200078e00b2 */
[----:B------:R-:W-:Y:S01]  /*9900*/  ISETP.LT.OR P0, PT, R0, 0x9, !P2 ;  /* 0x000000090000780c */ /* 0x000fe20005701670 */
[----:B------:R-:W-:Y:S02]  /*9910*/  @!P3 IMAD.MOV.U32 R9, RZ, RZ, R179 ;  /* 0x000000ffff09b224 */ /* 0x000fe400078e00b3 */
[----:B------:R-:W-:Y:S02]  /*9920*/  @!P3 IMAD R3, R177, 0x180, RZ ;  /* 0x00000180b103b824 */ /* 0x000fe400078e02ff */
[----:B------:R-:W-:-:S04]  /*9930*/  @!P3 IMAD.WIDE.U32 R8, R176, 0x180, R8 ;  /* 0x00000180b008b825 */ /* 0x000fc800078e0008 */
[----:B------:R-:W-:Y:S02]  /*9940*/  @!P3 IMAD.IADD R9, R3, 0x1, R9 ;  /* 0x000000010309b824 */ /* 0x000fe400078e0209 */
[----:B0-----:R-:W-:Y:S02]  /*9950*/  @!P5 IMAD.MOV.U32 R4, RZ, RZ, R178 ;  /* 0x000000ffff04d224 */ /* 0x001fe400078e00b2 */
[----:B------:R-:W-:Y:S02]  /*9960*/  @!P5 IMAD.MOV.U32 R5, RZ, RZ, R179 ;  /* 0x000000ffff05d224 */ /* 0x000fe400078e00b3 */
[----:B------:R-:W-:Y:S02]  /*9970*/  @!P3 IMAD R3, R24, R156, RZ ;  /* 0x0000009c1803b224 */ /* 0x000fe400078e02ff */
[----:B------:R-:W-:-:S03]  /*9980*/  @!P5 IMAD.WIDE.U32 R10, R176, 0x180, R4 ;  /* 0x00000180b00ad825 */ /* 0x000fc600078e0004 */
[----:B------:R0:W-:Y:S01]  /*9990*/  @!P3 STG.E.U8 desc[UR36][R8.64], R3 ;  /* 0x000000030800b986 */ /* 0x0001e2000c101124 */
[----:B------:R-:W-:Y:S01]  /*99a0*/  @!P4 IMAD.MOV.U32 R4, RZ, RZ, R120 ;  /* 0x000000ffff04c224 */ /* 0x000fe200078e0078 */
[----:B------:R-:W-:Y:S01]  /*99b0*/  ISETP.LT.OR P3, PT, R0, 0xa, !P2 ;  /* 0x0000000a0000780c */ /* 0x000fe20005761670 */
[----:B------:R-:W-:Y:S02]  /*99c0*/  @!P4 IMAD.MOV.U32 R5, RZ, RZ, R121 ;  /* 0x000000ffff05c224 */ /* 0x000fe400078e0079 */
[C---:B------:R-:W-:Y:S02]  /*99d0*/  @!P5 IMAD R15, R177.reuse, 0x180, RZ ;  /* 0x00000180b10fd824 */ /* 0x040fe400078e02ff */
[----:B------:R-:W-:Y:S02]  /*99e0*/  @!P4 IMAD R13, R177, 0x180, RZ ;  /* 0x00000180b10dc824 */ /* 0x000fe400078e02ff */
[----:B------:R-:W-:-:S04]  /*99f0*/  @!P4 IMAD.WIDE.U32 R4, R176, 0x180, R4 ;  /* 0x00000180b004c825 */ /* 0x000fc800078e0004 */
[----:B------:R-:W-:Y:S02]  /*9a00*/  @!P5 IMAD.IADD R11, R15, 0x1, R11 ;  /* 0x000000010f0bd824 */ /* 0x000fe400078e020b */
[-C--:B------:R-:W-:Y:S02]  /*9a10*/  @!P5 IMAD R25, R25, R156.reuse, RZ ;  /* 0x0000009c1919d224 */ /* 0x080fe400078e02ff */
[----:B------:R-:W-:Y:S02]  /*9a20*/  @!P4 IMAD.IADD R5, R13, 0x1, R5 ;  /* 0x000000010d05c824 */ /* 0x000fe400078e0205 */
[----:B0-----:R-:W-:Y:S01]  /*9a30*/  @!P4 IMAD R3, R26, R156, RZ ;  /* 0x0000009c1a03c224 */ /* 0x001fe200078e02ff */
[----:B------:R0:W-:Y:S01]  /*9a40*/  @!P5 STG.E.U8 desc[UR36][R10.64+0x1], R25 ;  /* 0x000001190a00d986 */ /* 0x0001e2000c101124 */
[----:B------:R-:W-:Y:S01]  /*9a50*/  ISETP.LT.OR P5, PT, R0, 0x2, !P1 ;  /* 0x000000020000780c */ /* 0x000fe20004fa1670 */
[----:B------:R-:W-:Y:S02]  /*9a60*/  @!P0 IMAD.MOV.U32 R6, RZ, RZ, R178 ;  /* 0x000000ffff068224 */ /* 0x000fe400078e00b2 */
[----:B------:R0:W-:Y:S01]  /*9a70*/  @!P4 STG.E.U8 desc[UR36][R4.64], R3 ;  /* 0x000000030400c986 */ /* 0x0001e2000c101124 */
[----:B------:R-:W-:-:S02]  /*9a80*/  @!P0 IMAD.MOV.U32 R7, RZ, RZ, R179 ;  /* 0x000000ffff078224 */ /* 0x000fc400078e00b3 */
[----:B------:R-:W-:Y:S02]  /*9a90*/  @!P0 IMAD R15, R177, 0x180, RZ ;  /* 0x00000180b10f8824 */ /* 0x000fe400078e02ff */
[----:B------:R-:W-:-:S04]  /*9aa0*/  @!P0 IMAD.WIDE.U32 R6, R176, 0x180, R6 ;  /* 0x00000180b0068825 */ /* 0x000fc800078e0006 */
[----:B------:R-:W-:Y:S02]  /*9ab0*/  @!P0 IMAD.IADD R7, R15, 0x1, R7 ;  /* 0x000000010f078824 */ /* 0x000fe400078e0207 */
[----:B------:R-:W-:Y:S01]  /*9ac0*/  @!P0 IMAD R9, R28, R156, RZ ;  /* 0x0000009c1c098224 */ /* 0x000fe200078e02ff */
[----:B0-----:R-:W-:Y:S06]  /*9ad0*/  @P5 BRA `(.L_x_127) ;  /* 0x00000000001c5947 */ /* 0x001fec0003800000 */
[----:B------:R-:W-:Y:S01]  /*9ae0*/  IADD3 R4, P4, P5, R162, 0x1, R178 ;  /* 0x00000001a2047810 */ /* 0x000fe20007d9e0b2 */
[----:B------:R-:W-:Y:S02]  /*9af0*/  IMAD R3, R177, 0x180, RZ ;  /* 0x00000180b1037824 */ /* 0x000fe400078e02ff */
[----:B------:R-:W-:Y:S01]  /*9b00*/  IMAD R27, R27, R156, RZ ;  /* 0x0000009c1b1b7224 */ /* 0x000fe200078e02ff */
[----:B------:R-:W-:-:S03]  /*9b10*/  IADD3.X R5, R159, RZ, R179, P4, P5 ;  /* 0x000000ff9f057210 */ /* 0x000fc600027ea4b3 */
[----:B------:R-:W-:-:S04]  /*9b20*/  IMAD.WIDE.U32 R4, R176, 0x180, R4 ;  /* 0x00000180b0047825 */ /* 0x000fc800078e0004 */
[----:B------:R-:W-:-:S05]  /*9b30*/  IMAD.IADD R5, R3, 0x1, R5 ;  /* 0x0000000103057824 */ /* 0x000fca00078e0205 */
[----:B------:R0:W-:Y:S02]  /*9b40*/  STG.E.U8 desc[UR36][R4.64], R27 ;  /* 0x0000001b04007986 */ /* 0x0001e4000c101124 */
.L_x_127:
[----:B------:R-:W-:Y:S05]  /*9b50*/  BSYNC B1 ;  /* 0x0000000000017941 */ /* 0x000fea0003800000 */
.L_x_126:
[----:B0-----:R-:W-:Y:S01]  /*9b60*/  @!P3 IMAD.MOV.U32 R4, RZ, RZ, R178 ;  /* 0x000000ffff04b224 */ /* 0x001fe200078e00b2 */
[----:B------:R0:W-:Y:S01]  /*9b70*/  @!P0 STG.E.U8 desc[UR36][R6.64+0x8], R9 ;  /* 0x0000080906008986 */ /* 0x0001e2000c101124 */
[----:B------:R-:W-:Y:S01]  /*9b80*/  @!P3 IMAD.MOV.U32 R5, RZ, RZ, R179 ;  /* 0x000000ffff05b224 */ /* 0x000fe200078e00b3 */
[----:B------:R-:W-:Y:S01]  /*9b90*/  ISETP.LT.OR P5, PT, R0, 0x9, !P1 ;  /* 0x000000090000780c */ /* 0x000fe20004fa1670 */
[----:B------:R-:W-:Y:S01]  /*9ba0*/  @!P3 IMAD R3, R177, 0x180, RZ ;  /* 0x00000180b103b824 */ /* 0x000fe200078e02ff */
[----:B------:R-:W-:Y:S01]  /*9bb0*/  BSSY B1, `(.L_x_128) ;  /* 0x000000f000017945 */ /* 0x000fe20003800000 */
[----:B------:R-:W-:Y:S01]  /*9bc0*/  @!P3 IMAD.WIDE.U32 R4, R176, 0x180, R4 ;  /* 0x00000180b004b825 */ /* 0x000fe200078e0004 */
[C---:B------:R-:W-:Y:S02]  /*9bd0*/  ISETP.LT.OR P4, PT, R0.reuse, 0xa, !P1 ;  /* 0x0000000a0000780c */ /* 0x040fe40004f81670 */
[----:B------:R-:W-:Y:S01]  /*9be0*/  ISETP.LT.OR P0, PT, R0, 0x11, !P2 ;  /* 0x000000110000780c */ /* 0x000fe20005701670 */
[----:B------:R-:W-:-:S02]  /*9bf0*/  @!P3 IMAD.IADD R5, R3, 0x1, R5 ;  /* 0x000000010305b824 */ /* 0x000fc400078e0205 */
[----:B------:R-:W-:-:S05]  /*9c00*/  @!P3 IMAD R29, R29, R156, RZ ;  /* 0x0000009c1d1db224 */ /* 0x000fca00078e02ff */
[----:B------:R0:W-:Y:S01]  /*9c10*/  @!P3 STG.E.U8 desc[UR36][R4.64+0x9], R29 ;  /* 0x0000091d0400b986 */ /* 0x0001e2000c101124 */
[----:B------:R-:W-:Y:S05]  /*9c20*/  @P5 BRA `(.L_x_129) ;  /* 0x00000000001c5947 */ /* 0x000fea0003800000 */
[----:B0-----:R-:W-:Y:S01]  /*9c30*/  IADD3 R4, P3, P5, R162, 0x8, R178 ;  /* 0x00000008a2047810 */ /* 0x001fe20007d7e0b2 */
[----:B------:R-:W-:-:S03]  /*9c40*/  IMAD R3, R177, 0x180, RZ ;  /* 0x00000180b1037824 */ /* 0x000fc600078e02ff */
[----:B------:R-:W-:-:S03]  /*9c50*/  IADD3.X R5, R159, RZ, R179, P3, P5 ;  /* 0x000000ff9f057210 */ /* 0x000fc60001fea4b3 */
[----:B------:R-:W-:-:S04]  /*9c60*/  IMAD.WIDE.U32 R4, R176, 0x180, R4 ;  /* 0x00000180b0047825 */ /* 0x000fc800078e0004 */
[----:B------:R-:W-:Y:S02]  /*9c70*/  IMAD.IADD R5, R3, 0x1, R5 ;  /* 0x0000000103057824 */ /* 0x000fe400078e0205 */
[----:B------:R-:W-:-:S05]  /*9c80*/  IMAD R3, R30, R156, RZ ;  /* 0x0000009c1e037224 */ /* 0x000fca00078e02ff */
[----:B------:R1:W-:Y:S02]  /*9c90*/  STG.E.U8 desc[UR36][R4.64], R3 ;  /* 0x0000000304007986 */ /* 0x0003e4000c101124 */
.L_x_129:
[----:B------:R-:W-:Y:S05]  /*9ca0*/  BSYNC B1 ;  /* 0x0000000000017941 */ /* 0x000fea0003800000 */
.L_x_128:
[----:B------:R-:W-:Y:S01]  /*9cb0*/  BSSY B1, `(.L_x_130) ;  /* 0x000000a000017945 */ /* 0x000fe20003800000 */
[----:B------:R-:W-:-:S03]  /*9cc0*/  ISETP.LT.OR P5, PT, R0, 0x12, !P2 ;  /* 0x000000120000780c */ /* 0x000fc600057a1670 */
[----:B------:R-:W-:Y:S10]  /*9cd0*/  @P4 BRA `(.L_x_131) ;  /* 0x00000000001c4947 */ /* 0x000ff40003800000 */
[----:B01----:R-:W-:Y:S01]  /*9ce0*/  IADD3 R4, P3, P4, R162, 0x9, R178 ;  /* 0x00000009a2047810 */ /* 0x003fe20007c7e0b2 */
[----:B------:R-:W-:Y:S02]  /*9cf0*/  IMAD R3, R177, 0x180, RZ ;  /* 0x00000180b1037824 */ /* 0x000fe400078e02ff */
[----:B------:R-:W-:Y:S01]  /*9d00*/  IMAD R31, R31, R156, RZ ;  /* 0x0000009c1f1f7224 */ /* 0x000fe200078e02ff */
[----:B------:R-:W-:-:S03]  /*9d10*/  IADD3.X R5, R159, RZ, R179, P3, P4 ;  /* 0x000000ff9f057210 */ /* 0x000fc60001fe84b3 */
[----:B------:R-:W-:-:S04]  /*9d20*/  IMAD.WIDE.U32 R4, R176, 0x180, R4 ;  /* 0x00000180b0047825 */ /* 0x000fc800078e0004 */
[----:B------:R-:W-:-:S05]  /*9d30*/  IMAD.IADD R5, R3, 0x1, R5 ;  /* 0x0000000103057824 */ /* 0x000fca00078e0205 */
[----:B------:R2:W-:Y:S02]  /*9d40*/  STG.E.U8 desc[UR36][R4.64], R31 ;  /* 0x0000001f04007986 */ /* 0x0005e4000c101124 */
.L_x_131:
[----:B------:R-:W-:Y:S05]  /*9d50*/  BSYNC B1 ;  /* 0x0000000000017941 */ /* 0x000fea0003800000 */
.L_x_130:
[--C-:B012---:R-:W-:Y:S01]  /*9d60*/  @!P0 IMAD.MOV.U32 R4, RZ, RZ, R178.reuse ;  /* 0x000000ffff048224 */ /* 0x107fe200078e00b2 */
[C---:B------:R-:W-:Y:S01]  /*9d70*/  ISETP.LT.OR P3, PT, R0.reuse, 0x19, !P2 ;  /* 0x000000190000780c */ /* 0x040fe20005761670 */
[--C-:B------:R-:W-:Y:S01]  /*9d80*/  @!P0 IMAD.MOV.U32 R5, RZ, RZ, R179.reuse ;  /* 0x000000ffff058224 */ /* 0x100fe200078e00b3 */
[----:B------:R-:W-:Y:S01]  /*9d90*/  ISETP.LT.OR P4, PT, R0, 0x11, !P1 ;  /* 0x000000110000780c */ /* 0x000fe20004f81670 */
[----:B------:R-:W-:Y:S01]  /*9da0*/  @!P5 IMAD.MOV.U32 R6, RZ, RZ, R178 ;  /* 0x000000ffff06d224 */ /* 0x000fe200078e00b2 */
[----:B------:R-:W-:Y:S01]  /*9db0*/  BSSY B1, `(.L_x_132) ;  /* 0x0000018000017945 */ /* 0x000fe20003800000 */
[----:B------:R-:W-:Y:S02]  /*9dc0*/  @!P5 IMAD.MOV.U32 R7, RZ, RZ, R179 ;  /* 0x000000ffff07d224 */ /* 0x000fe400078e00b3 */
[----:B------:R-:W-:Y:S02]  /*9dd0*/  @!P0 IMAD R3, R177, 0x180, RZ ;  /* 0x00000180b1038824 */ /* 0x000fe400078e02ff */
[----:B------:R-:W-:-:S04]  /*9de0*/  @!P0 IMAD.WIDE.U32 R4, R176, 0x180, R4 ;  /* 0x00000180b0048825 */ /* 0x000fc800078e0004 */
[----:B------:R-:W-:Y:S02]  /*9df0*/  @!P5 IMAD R9, R177, 0x180, RZ ;  /* 0x00000180b109d824 */ /* 0x000fe400078e02ff */
[----:B------:R-:W-:-:S04]  /*9e00*/  @!P5 IMAD.WIDE.U32 R6, R176, 0x180, R6 ;  /* 0x00000180b006d825 */ /* 0x000fc800078e0006 */
[----:B------:R-:W-:Y:S02]  /*9e10*/  @!P0 IMAD.IADD R5, R3, 0x1, R5 ;  /* 0x0000000103058824 */ /* 0x000fe400078e0205 */
[-C--:B------:R-:W-:Y:S02]  /*9e20*/  @!P0 IMAD R3, R32, R156.reuse, RZ ;  /* 0x0000009c20038224 */ /* 0x080fe400078e02ff */
[----:B------:R-:W-:Y:S02]  /*9e30*/  @!P5 IMAD.IADD R7, R9, 0x1, R7 ;  /* 0x000000010907d824 */ /* 0x000fe400078e0207 */
[----:B------:R-:W-:Y:S01]  /*9e40*/  @!P5 IMAD R33, R33, R156, RZ ;  /* 0x0000009c2121d224 */ /* 0x000fe200078e02ff */
[----:B------:R0:W-:Y:S01]  /*9e50*/  @!P0 STG.E.U8 desc[UR36][R4.64+0x10], R3 ;  /* 0x0000100304008986 */ /* 0x0001e2000c101124 */
[----:B------:R-:W-:-:S03]  /*9e60*/  @!P3 IMAD R11, R177, 0x180, RZ ;  /* 0x00000180b10bb824 */ /* 0x000fc600078e02ff */
[----:B------:R1:W-:Y:S01]  /*9e70*/  @!P5 STG.E.U8 desc[UR36][R6.64+0x11], R33 ;  /* 0x000011210600d986 */ /* 0x0003e2000c101124 */
[----:B0-----:R-:W-:Y:S02]  /*9e80*/  @!P3 IMAD.MOV.U32 R4, RZ, RZ, R178 ;  /* 0x000000ffff04b224 */ /* 0x001fe400078e00b2 */
[----:B------:R-:W-:Y:S02]  /*9e90*/  @!P3 IMAD.MOV.U32 R5, RZ, RZ, R179 ;  /* 0x000000ffff05b224 */ /* 0x000fe400078e00b3 */
[----:B------:R-:W-:Y:S01]  /*9ea0*/  @!P3 IMAD.WIDE.U32 R8, R176, 0x180, R4 ;  /* 0x00000180b008b825 */ /* 0x000fe200078e0004 */
[----:B-1----:R-:W-:Y:S06]  /*9eb0*/  @P4 BRA `(.L_x_133) ;  /* 0x00000000001c4947 */ /* 0x002fec0003800000 */
[----:B------:R-:W-:Y:S01]  /*9ec0*/  IADD3 R4, P0, P4, R162, 0x10, R178 ;  /* 0x00000010a2047810 */ /* 0x000fe20007c1e0b2 */
[----:B------:R-:W-:-:S03]  /*9ed0*/  IMAD R3, R177, 0x180, RZ ;  /* 0x00000180b1037824 */ /* 0x000fc600078e02ff */
[----:B------:R-:W-:-:S03]  /*9ee0*/  IADD3.X R5, R159, RZ, R179, P0, P4 ;  /* 0x000000ff9f057210 */ /* 0x000fc600007e84b3 */
[----:B------:R-:W-:-:S04]  /*9ef0*/  IMAD.WIDE.U32 R4, R176, 0x180, R4 ;  /* 0x00000180b0047825 */ /* 0x000fc800078e0004 */
[----:B------:R-:W-:Y:S02]  /*9f00*/  IMAD.IADD R5, R3, 0x1, R5 ;  /* 0x0000000103057824 */ /* 0x000fe400078e0205 */
[----:B------:R-:W-:-:S05]  /*9f10*/  IMAD R3, R34, R156, RZ ;  /* 0x0000009c22037224 */ /* 0x000fca00078e02ff */
[----:B------:R0:W-:Y:S02]  /*9f20*/  STG.E.U8 desc[UR36][R4.64], R3 ;  /* 0x0000000304007986 */ /* 0x0001e4000c101124 */
.L_x_133:
[----:B------:R-:W-:Y:S05]  /*9f30*/  BSYNC B1 ;  /* 0x0000000000017941 */ /* 0x000fea0003800000 */
.L_x_132:
[C---:B------:R-:W-:Y:S01]  /*9f40*/  ISETP.LT.OR P0, PT, R0.reuse, 0x12, !P1 ;  /* 0x000000120000780c */ /* 0x040fe20004f01670 */
[----:B------:R-:W-:Y:S01]  /*9f50*/  BSSY B1, `(.L_x_134) ;  /* 0x000000c000017945 */ /* 0x000fe20003800000 */
[----:B------:R-:W-:Y:S01]  /*9f60*/  ISETP.LT.OR P4, PT, R0, 0x1a, !P2 ;  /* 0x0000001a0000780c */ /* 0x000fe20005781670 */
[----:B------:R-:W-:Y:S02]  /*9f70*/  @!P3 IMAD.IADD R9, R11, 0x1, R9 ;  /* 0x000000010b09b824 */ /* 0x000fe400078e0209 */
[----:B0-----:R-:W-:-:S08]  /*9f80*/  @!P3 IMAD R3, R36, R156, RZ ;  /* 0x0000009c2403b224 */ /* 0x001fd000078e02ff */
[----:B------:R-:W-:Y:S05]  /*9f90*/  @P0 BRA `(.L_x_135) ;  /* 0x00000000001c0947 */ /* 0x000fea0003800000 */
[----:B------:R-:W-:Y:S01]  /*9fa0*/  IADD3 R4, P0, P5, R162, 0x11, R178 ;  /* 0x00000011a2047810 */ /* 0x000fe20007d1e0b2 */
[----:B------:R-:W-:Y:S02]  /*9fb0*/  IMAD R7, R177, 0x180, RZ ;  /* 0x00000180b1077824 */ /* 0x000fe400078e02ff */
[----:B------:R-:W-:Y:S01]  /*9fc0*/  IMAD R35, R35, R156, RZ ;  /* 0x0000009c23237224 */ /* 0x000fe200078e02ff */
[----:B------:R-:W-:-:S03]  /*9fd0*/  IADD3.X R5, R159, RZ, R179, P0, P5 ;  /* 0x000000ff9f057210 */ /* 0x000fc600007ea4b3 */
[----:B------:R-:W-:-:S04]  /*9fe0*/  IMAD.WIDE.U32 R4, R176, 0x180, R4 ;  /* 0x00000180b0047825 */ /* 0x000fc800078e0004 */
[----:B------:R-:W-:-:S05]  /*9ff0*/  IMAD.IADD R5, R7, 0x1, R5 ;  /* 0x0000000107057824 */ /* 0x000fca00078e0205 */
[----:B------:R0:W-:Y:S02]  /*a000*/  STG.E.U8 desc[UR36][R4.64], R35 ;  /* 0x0000002304007986 */ /* 0x0001e4000c101124 */
.L_x_135:
[----:B------:R-:W-:Y:S05]  /*a010*/  BSYNC B1 ;  /* 0x0000000000017941 */ /* 0x000fea0003800000 */
.L_x_134:
        /* <DEDUP_REMOVED lines=20> */
.L_x_137:
[----:B------:R-:W-:Y:S05]  /*a160*/  BSYNC B1 ;  /* 0x0000000000017941 */ /* 0x000fea0003800000 */
.L_x_136:
        /* <DEDUP_REMOVED lines=10> */
.L_x_139:
[----:B------:R-:W-:Y:S05]  /*a210*/  BSYNC B1 ;  /* 0x0000000000017941 */ /* 0x000fea0003800000 */
.L_x_138:
        /* <DEDUP_REMOVED lines=29> */
.L_x_141:
[----:B------:R-:W-:Y:S05]  /*a3f0*/  BSYNC B1 ;  /* 0x0000000000017941 */ /* 0x000fea0003800000 */
.L_x_140:
        /* <DEDUP_REMOVED lines=13> */
.L_x_143:
[----:B------:R-:W-:Y:S05]  /*a4d0*/  BSYNC B1 ;  /* 0x0000000000017941 */ /* 0x000fea0003800000 */
.L_x_142:
        /* <DEDUP_REMOVED lines=20> */
.L_x_145:
[----:B------:R-:W-:Y:S05]  /*a620*/  BSYNC B1 ;  /* 0x0000000000017941 */ /* 0x000fea0003800000 */
.L_x_144:
        /* <DEDUP_REMOVED lines=10> */
.L_x_147:
[----:B------:R-:W-:Y:S05]  /*a6d0*/  BSYNC B1 ;  /* 0x0000000000017941 */ /* 0x000fea0003800000 */
.L_x_146:
[--C-:B012---:R-:W-:Y:S01]  /*a6e0*/  @!P0 IMAD.MOV.U32 R4, RZ, RZ, R178.reuse ;  /* 0x000000ffff048224 */ /* 0x107fe200078e00b2 */
[C---:B------:R-:W-:Y:S01]  /*a6f0*/  ISETP.LT.OR P4, PT, R0.reuse, 0x39, !P2 ;  /* 0x000000390000780c */ /* 0x040fe20005781670 */
[--C-:B------:R-:W-:Y:S01]  /*a700*/  @!P0 IMAD.MOV.U32 R5, RZ, RZ, R179.reuse ;  /* 0x000000ffff058224 */ /* 0x100fe200078e00b3 */
[C---:B------:R-:W-:Y:S01]  /*a710*/  ISETP.LT.OR P2, PT, R0.reuse, 0x3a, !P2 ;  /* 0x0000003a0000780c */ /* 0x040fe20005741670 */
[----:B------:R-:W-:Y:S01]  /*a720*/  @!P3 IMAD.MOV.U32 R6, RZ, RZ, R178 ;  /* 0x000000ffff06b224 */ /* 0x000fe200078e00b2 */
[----:B------:R-:W-:Y:S01]  /*a730*/  ISETP.LT.OR P5, PT, R0, 0x31, !P1 ;  /* 0x000000310000780c */ /* 0x000fe20004fa1670 */
[----:B------:R-:W-:Y:S01]  /*a740*/  @!P3 IMAD.MOV.U32 R7, RZ, RZ, R179 ;  /* 0x000000ffff07b224 */ /* 0x000fe200078e00b3 */
[----:B------:R-:W-:Y:S01]  /*a750*/  BSSY B1, `(.L_x_148) ;  /* 0x0000020000017945 */ /* 0x000fe20003800000 */
        /* <DEDUP_REMOVED lines=9> */
[--C-:B------:R-:W-:Y:S01]  /*a7f0*/  @!P4 IMAD.MOV.U32 R8, RZ, RZ, R178.reuse ;  /* 0x000000ffff08c224 */ /* 0x100fe200078e00b2 */
[----:B------:R-:W-:Y:S01]  /*a800*/  ISETP.LT.OR P0, PT, R0, 0x32, !P1 ;  /* 0x000000320000780c */ /* 0x000fe20004f01670 */
[----:B------:R-:W-:Y:S01]  /*a810*/  @!P4 IMAD.MOV.U32 R9, RZ, RZ, R179 ;  /* 0x000000ffff09c224 */ /* 0x000fe200078e00b3 */
[----:B------:R0:W-:Y:S01]  /*a820*/  @!P3 STG.E.U8 desc[UR36][R6.64+0x31], R49 ;  /* 0x000031310600b986 */ /* 0x0001e2000c101124 */
[----:B------:R-:W-:-:S02]  /*a830*/  @!P2 IMAD.MOV.U32 R10, RZ, RZ, R178 ;  /* 0x000000ffff0aa224 */ /* 0x000fc400078e00b2 */
[----:B------:R-:W-:Y:S02]  /*a840*/  @!P2 IMAD.MOV.U32 R11, RZ, RZ, R179 ;  /* 0x000000ffff0ba224 */ /* 0x000fe400078e00b3 */
[C---:B------:R-:W-:Y:S02]  /*a850*/  @!P4 IMAD R15, R177.reuse, 0x180, RZ ;  /* 0x00000180b10fc824 */ /* 0x040fe400078e02ff */
[----:B------:R-:W-:Y:S02]  /*a860*/  @!P2 IMAD R21, R177, 0x180, RZ ;  /* 0x00000180b115a824 */ /* 0x000fe400078e02ff */
[----:B------:R-:W-:-:S04]  /*a870*/  @!P4 IMAD.WIDE.U32 R8, R176, 0x180, R8 ;  /* 0x00000180b008c825 */ /* 0x000fc800078e0008 */
[----:B------:R-:W-:-:S04]  /*a880*/  @!P2 IMAD.WIDE.U32 R10, R176, 0x180, R10 ;  /* 0x00000180b00aa825 */ /* 0x000fc800078e000a */
[----:B------:R-:W-:Y:S02]  /*a890*/  @!P4 IMAD.IADD R9, R15, 0x1, R9 ;  /* 0x000000010f09c824 */ /* 0x000fe400078e0209 */
[----:B------:R-:W-:Y:S02]  /*a8a0*/  @!P2 IMAD.IADD R11, R21, 0x1, R11 ;  /* 0x00000001150ba824 */ /* 0x000fe400078e020b */
[-C--:B------:R-:W-:Y:S02]  /*a8b0*/  @!P4 IMAD R13, R52, R156.reuse, RZ ;  /* 0x0000009c340dc224 */ /* 0x080fe400078e02ff */
[----:B------:R-:W-:Y:S01]  /*a8c0*/  @!P2 IMAD R53, R53, R156, RZ ;  /* 0x0000009c3535a224 */ /* 0x000fe200078e02ff */
[----:B0-----:R-:W-:Y:S06]  /*a8d0*/  @P5 BRA `(.L_x_149) ;  /* 0x00000000001c5947 */ /* 0x001fec0003800000 */
[----:B------:R-:W-:Y:S01]  /*a8e0*/  IADD3 R4, P3, P5, R162, 0x30, R178 ;  /* 0x00000030a2047810 */ /* 0x000fe20007d7e0b2 */
[----:B------:R-:W-:-:S03]  /*a8f0*/  IMAD R3, R177, 0x180, RZ ;  /* 0x00000180b1037824 */ /* 0x000fc600078e02ff */
[----:B------:R-:W-:-:S03]  /*a900*/  IADD3.X R5, R159, RZ, R179, P3, P5 ;  /* 0x000000ff9f057210 */ /* 0x000fc60001fea4b3 */
[----:B------:R-:W-:-:S04]  /*a910*/  IMAD.WIDE.U32 R4, R176, 0x180, R4 ;  /* 0x00000180b0047825 */ /* 0x000fc800078e0004 */
[----:B------:R-:W-:Y:S02]  /*a920*/  IMAD.IADD R5, R3, 0x1, R5 ;  /* 0x0000000103057824 */ /* 0x000fe400078e0205 */
[----:B------:R-:W-:-:S05]  /*a930*/  IMAD R3, R50, R156, RZ ;  /* 0x0000009c32037224 */ /* 0x000fca00078e02ff */
[----:B------:R0:W-:Y:S02]  /*a940*/  STG.E.U8 desc[UR36][R4.64], R3 ;  /* 0x0000000304007986 */ /* 0x0001e4000c101124 */
.L_x_149:
[----:B------:R-:W-:Y:S05]  /*a950*/  BSYNC B1 ;  /* 0x0000000000017941 */ /* 0x000fea0003800000 */
.L_x_148:
[----:B------:R-:W-:Y:S04]  /*a960*/  BSSY B1, `(.L_x_150) ;  /* 0x0000009000017945 */ /* 0x000fe80003800000 */
[----:B------:R-:W-:Y:S05]  /*a970*/  @P0 BRA `(.L_x_151) ;  /* 0x00000000001c0947 */ /* 0x000fea0003800000 */
[----:B0-----:R-:W-:Y:S01]  /*a980*/  IADD3 R4, P0, P3, R162, 0x31, R178 ;  /* 0x00000031a2047810 */ /* 0x001fe20007b1e0b2 */
[----:B------:R-:W-:Y:S02]  /*a990*/  IMAD R3, R177, 0x180, RZ ;  /* 0x00000180b1037824 */ /* 0x000fe400078e02ff */
[----:B------:R-:W-:Y:S01]  /*a9a0*/  IMAD R51, R51, R156, RZ ;  /* 0x0000009c33337224 */ /* 0x000fe200078e02ff */
[----:B------:R-:W-:-:S03]  /*a9b0*/  IADD3.X R5, R159, RZ, R179, P0, P3 ;  /* 0x000000ff9f057210 */ /* 0x000fc600007e64b3 */
[----:B------:R-:W-:-:S04]  /*a9c0*/  IMAD.WIDE.U32 R4, R176, 0x180, R4 ;  /* 0x00000180b0047825 */ /* 0x000fc800078e0004 */
[----:B------:R-:W-:-:S05]  /*a9d0*/  IMAD.IADD R5, R3, 0x1, R5 ;  /* 0x0000000103057824 */ /* 0x000fca00078e0205 */
[----:B------:R1:W-:Y:S02]  /*a9e0*/  STG.E.U8 desc[UR36][R4.64], R51 ;  /* 0x0000003304007986 */ /* 0x0003e4000c101124 */
.L_x_151:
[----:B------:R-:W-:Y:S05]  /*a9f0*/  BSYNC B1 ;  /* 0x0000000000017941 */ /* 0x000fea0003800000 */
.L_x_150:
[----:B------:R2:W-:Y:S01]  /*aa00*/  @!P4 STG.E.U8 desc[UR36][R8.64+0x38], R13 ;  /* 0x0000380d0800c986 */ /* 0x0005e2000c101124 */
[C---:B------:R-:W-:Y:S01]  /*aa10*/  ISETP.LT.OR P0, PT, R0.reuse, 0x39, !P1 ;  /* 0x000000390000780c */ /* 0x040fe20004f01670 */
[----:B------:R-:W-:Y:S01]  /*aa20*/  BSSY B1, `(.L_x_152) ;  /* 0x000000b000017945 */ /* 0x000fe20003800000 */
[----:B------:R-:W-:Y:S01]  /*aa30*/  ISETP.LT.OR P1, PT, R0, 0x3a, !P1 ;  /* 0x0000003a0000780c */ /* 0x000fe20004f21670 */
[----:B------:R2:W-:Y:S10]  /*aa40*/  @!P2 STG.E.U8 desc[UR36][R10.64+0x39], R53 ;  /* 0x000039350a00a986 */ /* 0x0005f4000c101124 */
[----:B------:R-:W-:Y:S05]  /*aa50*/  @P0 BRA `(.L_x_153) ;  /* 0x00000000001c0947 */ /* 0x000fea0003800000 */
[----:B01----:R-:W-:Y:S01]  /*aa60*/  IADD3 R4, P0, P2, R162, 0x38, R178 ;  /* 0x00000038a2047810 */ /* 0x003fe20007a1e0b2 */
[----:B------:R-:W-:-:S03]  /*aa70*/  IMAD R3, R177, 0x180, RZ ;  /* 0x00000180b1037824 */ /* 0x000fc600078e02ff */
[----:B------:R-:W-:-:S03]  /*aa80*/  IADD3.X R5, R159, RZ, R179, P0, P2 ;  /* 0x000000ff9f057210 */ /* 0x000fc600007e44b3 */
[----:B------:R-:W-:-:S04]  /*aa90*/  IMAD.WIDE.U32 R4, R176, 0x180, R4 ;  /* 0x00000180b0047825 */ /* 0x000fc800078e0004 */
[----:B------:R-:W-:Y:S02]  /*aaa0*/  IMAD.IADD R5, R3, 0x1, R5 ;  /* 0x0000000103057824 */ /* 0x000fe400078e0205 */
[----:B------:R-:W-:-:S05]  /*aab0*/  IMAD R3, R54, R156, RZ ;  /* 0x0000009c36037224 */ /* 0x000fca00078e02ff */
[----:B------:R3:W-:Y:S02]  /*aac0*/  STG.E.U8 desc[UR36][R4.64], R3 ;  /* 0x0000000304007986 */ /* 0x0007e4000c101124 */
.L_x_153:
[----:B------:R-:W-:Y:S05]  /*aad0*/  BSYNC B1 ;  /* 0x0000000000017941 */ /* 0x000fea0003800000 */
.L_x_152:
[----:B------:R-:W-:Y:S05]  /*aae0*/  @P1 BRA `(.L_x_125) ;  /* 0x00000000001c1947 */ /* 0x000fea0003800000 */
[----:B01-3--:R-:W-:Y:S01]  /*aaf0*/  IADD3 R4, P0, P1, R162, 0x39, R178 ;  /* 0x00000039a2047810 */ /* 0x00bfe2000791e0b2 */
[----:B------:R-:W-:Y:S02]  /*ab00*/  IMAD R3, R177, 0x180, RZ ;  /* 0x00000180b1037824 */ /* 0x000fe400078e02ff */
[----:B------:R-:W-:Y:S01]  /*ab10*/  IMAD R55, R55, R156, RZ ;  /* 0x0000009c37377224 */ /* 0x000fe200078e02ff */
[----:B------:R-:W-:-:S03]  /*ab20*/  IADD3.X R5, R159, RZ, R179, P0, P1 ;  /* 0x000000ff9f057210 */ /* 0x000fc600007e24b3 */
[----:B------:R-:W-:-:S04]  /*ab30*/  IMAD.WIDE.U32 R176, R176, 0x180, R4 ;  /* 0x00000180b0b07825 */ /* 0x000fc800078e0004 */
[----:B------:R-:W-:-:S05]  /*ab40*/  IMAD.IADD R177, R3, 0x1, R177 ;  /* 0x0000000103b17824 */ /* 0x000fca00078e02b1 */
[----:B------:R4:W-:Y:S02]  /*ab50*/  STG.E.U8 desc[UR36][R176.64], R55 ;  /* 0x00000037b0007986 */ /* 0x0009e4000c101124 */
.L_x_125:
[----:B------:R-:W-:Y:S05]  /*ab60*/  BSYNC B0 ;  /* 0x0000000000007941 */ /* 0x000fea0003800000 */
.L_x_35:
[----:B------:R-:W-:Y:S01]  /*ab70*/  ULDC UR4, c[0x0][0xc] ;  /* 0x0000030000047ab9 */ /* 0x000fe20000000800 */
[----:B------:R-:W-:Y:S01]  /*ab80*/  ULDC UR5, c[0x0][0x10] ;  /* 0x0000040000057ab9 */ /* 0x000fe20000000800 */
[----:B0--3--:R-:W0:Y:S01]  /*ab90*/  LDC R3, c[0x0][0x14] ;  /* 0x00000500ff037b82 */ /* 0x009e220000000800 */
[----:B------:R-:W-:Y:S01]  /*aba0*/  UIMAD.WIDE.U32 UR4, UR4, UR5, URZ ;  /* 0x00000005040472a5 */ /* 0x000fe2000f8e003f */
[----:B------:R-:W-:Y:S01]  /*abb0*/  PRMT R0, RZ, 0x7610, R0 ;  /* 0x00007610ff007816 */ /* 0x000fe20000000000 */
[----:B------:R-:W-:Y:S02]  /*abc0*/  IMAD.MOV.U32 R23, RZ, RZ, -0x1 ;  /* 0xffffffffff177424 */ /* 0x000fe400078e00ff */
[----:B------:R-:W-:Y:S02]  /*abd0*/  IMAD.MOV.U32 R22, RZ, RZ, -0x1 ;  /* 0xffffffffff167424 */ /* 0x000fe400078e00ff */
[----:B0-----:R-:W-:-:S04]  /*abe0*/  IMAD.WIDE.U32 R16, R3, UR4, R16 ;  /* 0x0000000403107c25 */ /* 0x001fc8000f8e0010 */
[----:B------:R-:W-:Y:S01]  /*abf0*/  IMAD R3, R3, UR5, RZ ;  /* 0x0000000503037c24 */ /* 0x000fe2000f8e02ff */
[----:B------:R-:W-:Y:S02]  /*ac00*/  ULDC.64 UR4, c[0x0][0x650] ;  /* 0x0001940000047ab9 */ /* 0x000fe40000000a00 */
[----:B------:R-:W-:Y:S01]  /*ac10*/  ISETP.GE.U32.AND P0, PT, R16, UR4, PT ;  /* 0x0000000410007c0c */ /* 0x000fe2000bf06070 */
[----:B------:R-:W-:-:S05]  /*ac20*/  IMAD.IADD R17, R17, 0x1, R3 ;  /* 0x0000000111117824 */ /* 0x000fca00078e0203 */
[----:B------:R-:W-:-:S13]  /*ac30*/  ISETP.GE.U32.AND.EX P0, PT, R17, UR5, PT, P0 ;  /* 0x0000000511007c0c */ /* 0x000fda000bf06100 */
[----:B------:R-:W-:Y:S05]  /*ac40*/  @P0 BRA `(.L_x_154) ;  /* 0x0000000400640947 */ /* 0x000fea0003800000 */
[----:B------:R-:W0:Y:S01]  /*ac50*/  S2R R12, SR_CTAID.X ;  /* 0x00000000000c7919 */ /* 0x000e220000002500 */
[----:B--2---:R-:W2:Y:S01]  /*ac60*/  LDC.64 R10, c[0x0][0x628] ;  /* 0x00018a00ff0a7b82 */ /* 0x004ea20000000a00 */
[----:B------:R-:W-:Y:S01]  /*ac70*/  ULDC UR4, c[0x0][0x150] ;  /* 0x0000540000047ab9 */ /* 0x000fe20000000800 */
[----:B------:R-:W-:Y:S01]  /*ac80*/  IMAD.MOV.U32 R8, RZ, RZ, R16 ;  /* 0x000000ffff087224 */ /* 0x000fe200078e0010 */
[----:B------:R-:W3:Y:S01]  /*ac90*/  S2R R23, SR_CTAID.Y ;  /* 0x0000000000177919 */ /* 0x000ee20000002600 */
[----:B------:R-:W-:-:S04]  /*aca0*/  IMAD.MOV.U32 R9, RZ, RZ, R17 ;  /* 0x000000ffff097224 */ /* 0x000fc800078e0011 */
[----:B------:R-:W1:Y:S08]  /*acb0*/  LDC R21, c[0x0][0x144] ;  /* 0x00005100ff157b82 */ /* 0x000e700000000800 */
[----:B------:R-:W1:Y:S08]  /*acc0*/  LDC R0, c[0x0][0x630] ;  /* 0x00018c00ff007b82 */ /* 0x000e700000000800 */
[----:B------:R-:W1:Y:S01]  /*acd0*/  LDC.64 R14, c[0x0][0x620] ;  /* 0x00018800ff0e7b82 */ /* 0x000e620000000a00 */
[----:B--2---:R-:W-:-:S04]  /*ace0*/  ISETP.NE.U32.AND P0, PT, R10, RZ, PT ;  /* 0x000000ff0a00720c */ /* 0x004fc80003f05070 */
[----:B------:R-:W-:Y:S02]  /*acf0*/  ISETP.NE.AND.EX P0, PT, R11, RZ, PT, P0 ;  /* 0x000000ff0b00720c */ /* 0x000fe40003f05300 */
[----:B0-----:R-:W-:-:S05]  /*ad00*/  I2FP.F32.U32 R3, R12 ;  /* 0x0000000c00037245 */ /* 0x001fca0000201000 */
[----:B------:R-:W-:-:S04]  /*ad10*/  FMUL R3, R3, UR4 ;  /* 0x0000000403037c20 */ /* 0x000fc80008400000 */
[----:B------:R0:W2:Y:S02]  /*ad20*/  F2I.U32.TRUNC.NTZ R20, R3 ;  /* 0x0000000300147305 */ /* 0x0000a4000020f000 */
[----:B---3--:R-:W-:Y:S05]  /*ad30*/  @!P0 BRA `(.L_x_155) ;  /* 0x0000000000288947 */ /* 0x008fea0003800000 */
[----:B0-----:R-:W0:Y:S02]  /*ad40*/  LDC R3, c[0x0][0x634] ;  /* 0x00018d00ff037b82 */ /* 0x001e240000000800 */
[----:B0-----:R-:W-:-:S05]  /*ad50*/  IADD3 R3, P0, R16, R3, RZ ;  /* 0x0000000310037210 */ /* 0x001fca0007f1e0ff */
[----:B------:R-:W-:-:S04]  /*ad60*/  IMAD.X R13, RZ, RZ, R17, P0 ;  /* 0x000000ffff0d7224 */ /* 0x000fc800000e0611 */
[----:B-1----:R-:W-:-:S04]  /*ad70*/  IMAD.WIDE.U32 R4, R13, R10, RZ ;  /* 0x0000000a0d047225 */ /* 0x002fc800078e00ff */
[----:B------:R-:W-:-:S04]  /*ad80*/  IMAD.WIDE.U32 R6, P0, R3, R11, R4 ;  /* 0x0000000b03067225 */ /* 0x000fc80007800004 */
[----:B------:R-:W-:-:S04]  /*ad90*/  IMAD.WIDE.U32 R4, R3, R10, RZ ;  /* 0x0000000a03047225 */ /* 0x000fc800078e00ff */
[----:B------:R-:W-:Y:S01]  /*ada0*/  IMAD.X R9, RZ, RZ, RZ, P0 ;  /* 0x000000ffff097224 */ /* 0x000fe200000e06ff */
[----:B------:R-:W-:Y:S01]  /*adb0*/  IADD3 RZ, P0, R5, R6, RZ ;  /* 0x0000000605ff7210 */ /* 0x000fe20007f1e0ff */
[----:B------:R-:W-:-:S04]  /*adc0*/  IMAD.MOV.U32 R8, RZ, RZ, R7 ;  /* 0x000000ffff087224 */ /* 0x000fc800078e0007 */
[----:B------:R-:W-:-:S08]  /*add0*/  IMAD.WIDE.U32.X R8, R13, R11, R8, P0 ;  /* 0x0000000b0d087225 */ /* 0x000fd000000e0408 */
.L_x_155:
[----:B------:R-:W3:Y:S01]  /*ade0*/  LDC.64 R26, c[0x0][0x640] ;  /* 0x00019000ff1a7b82 */ /* 0x000ee20000000a00 */
[-CC-:B-1----:R-:W-:Y:S01]  /*adf0*/  SHF.R.U64 R22, R8, R0.reuse, R9.reuse ;  /* 0x0000000008167219 */ /* 0x182fe20000001209 */
[----:B--2---:R-:W-:Y:S01]  /*ae00*/  IMAD.MOV R20, RZ, RZ, -R20 ;  /* 0x000000ffff147224 */ /* 0x004fe200078e0a14 */
[----:B------:R-:W-:Y:S01]  /*ae10*/  SHF.R.U32.HI R0, RZ, R0, R9 ;  /* 0x00000000ff007219 */ /* 0x000fe20000011609 */
[----:B------:R-:W-:Y:S01]  /*ae20*/  ULDC UR4, c[0x0][0x154] ;  /* 0x0000550000047ab9 */ /* 0x000fe20000000800 */
[----:B0-----:R-:W-:Y:S01]  /*ae30*/  IADD3 R3, P0, RZ, -R22, RZ ;  /* 0x80000016ff037210 */ /* 0x001fe20007f1e0ff */
[----:B------:R-:W-:Y:S02]  /*ae40*/  IMAD R21, R21, R20, R12 ;  /* 0x0000001415157224 */ /* 0x000fe400078e020c */
[----:B------:R-:W0:Y:S01]  /*ae50*/  LDC R6, c[0x0][0x618] ;  /* 0x00018600ff067b82 */ /* 0x000e220000000800 */
[----:B------:R-:W-:Y:S02]  /*ae60*/  IMAD.MOV.U32 R7, RZ, RZ, 0x1 ;  /* 0x00000001ff077424 */ /* 0x000fe400078e00ff */
[----:B------:R-:W-:-:S04]  /*ae70*/  IMAD.X R5, RZ, RZ, ~R0, P0 ;  /* 0x000000ffff057224 */ /* 0x000fc800000e0e00 */
[-C--:B------:R-:W-:Y:S01]  /*ae80*/  IMAD R0, R5, R14.reuse, RZ ;  /* 0x0000000e05007224 */ /* 0x080fe200078e02ff */
[----:B------:R-:W1:Y:S01]  /*ae90*/  LDC R8, c[0x0][0x608] ;  /* 0x00018200ff087b82 */ /* 0x000e620000000800 */
[----:B------:R-:W-:-:S04]  /*aea0*/  IMAD.WIDE.U32 R4, R3, R14, R16 ;  /* 0x0000000e03047225 */ /* 0x000fc800078e0010 */
[----:B------:R-:W-:Y:S01]  /*aeb0*/  IMAD R3, R3, R15, R0 ;  /* 0x0000000f03037224 */ /* 0x000fe200078e0200 */
[----:B------:R-:W-:Y:S02]  /*aec0*/  I2FP.F32.U32 R0, R23 ;  /* 0x0000001700007245 */ /* 0x000fe40000201000 */
[----:B------:R-:W2:Y:S01]  /*aed0*/  LDC R24, c[0x0][0x658] ;  /* 0x00019600ff187b82 */ /* 0x000ea20000000800 */
[----:B------:R-:W-:Y:S01]  /*aee0*/  IMAD.IADD R3, R5, 0x1, R3 ;  /* 0x0000000105037824 */ /* 0x000fe200078e0203 */
[----:B---3--:R-:W-:Y:S01]  /*aef0*/  ISETP.NE.U32.AND P0, PT, R26, RZ, PT ;  /* 0x000000ff1a00720c */ /* 0x008fe20003f05070 */
[----:B------:R-:W-:Y:S01]  /*af00*/  FMUL R0, R0, UR4 ;  /* 0x0000000400007c20 */ /* 0x000fe20008400000 */
[----:B------:R-:W-:Y:S02]  /*af10*/  IMAD.MOV.U32 R5, RZ, RZ, -0x1 ;  /* 0xffffffffff057424 */ /* 0x000fe400078e00ff */
[----:B------:R-:W-:Y:S01]  /*af20*/  ISETP.NE.AND.EX P0, PT, R27, RZ, PT, P0 ;  /* 0x000000ff1b00720c */ /* 0x000fe20003f05300 */
[----:B------:R3:W2:Y:S01]  /*af30*/  F2I.U32.TRUNC.NTZ R13, R0 ;  /* 0x00000000000d7305 */ /* 0x0006a2000020f000 */
[----:B------:R-:W3:Y:S01]  /*af40*/  LDC R20, c[0x0][0x148] ;  /* 0x00005200ff147b82 */ /* 0x000ee20000000800 */
[----:B0-----:R-:W-:-:S02]  /*af50*/  SHF.R.U64 R12, R4, R6, R3 ;  /* 0x00000006040c7219 */ /* 0x001fc40000001203 */
[----:B------:R-:W-:-:S05]  /*af60*/  SHF.R.U32.HI R3, RZ, R6, R3 ;  /* 0x00000006ff037219 */ /* 0x000fca0000011603 */
[----:B------:R-:W0:Y:S01]  /*af70*/  LDC R15, c[0x0][0x600] ;  /* 0x00018000ff0f7b82 */ /* 0x000e220000000800 */
[-CC-:B-1----:R-:W-:Y:S02]  /*af80*/  SHF.R.U64 R10, R12, R8.reuse, R3.reuse ;  /* 0x000000080c0a7219 */ /* 0x182fe40000001203 */
[----:B------:R-:W-:-:S05]  /*af90*/  SHF.R.U32.HI R3, RZ, R8, R3 ;  /* 0x00000008ff037219 */ /* 0x000fca0000011603 */
[----:B------:R-:W1:Y:S01]  /*afa0*/  LDC R28, c[0x0][0x648] ;  /* 0x00019200ff1c7b82 */ /* 0x000e620000000800 */
[-C--:B--2---:R-:W-:Y:S02]  /*afb0*/  SHF.L.U32 R4, R5, R24.reuse, RZ ;  /* 0x0000001805047219 */ /* 0x084fe400000006ff */
[--C-:B------:R-:W-:Y:S02]  /*afc0*/  SHF.R.U64 R14, R10, R24, R3.reuse ;  /* 0x000000180a0e7219 */ /* 0x100fe40000001203 */
[----:B------:R-:W-:Y:S02]  /*afd0*/  LOP3.LUT R25, RZ, R4, RZ, 0x33, !PT ;  /* 0x00000004ff197212 */ /* 0x000fe400078e33ff */
[-C--:B------:R-:W-:Y:S01]  /*afe0*/  SHF.R.U32.HI R5, RZ, R24.reuse, R3 ;  /* 0x00000018ff057219 */ /* 0x080fe20000011603 */
[----:B------:R-:W2:Y:S01]  /*aff0*/  LDC R29, c[0x0][0x638] ;  /* 0x00018e00ff1d7b82 */ /* 0x000ea20000000800 */
[----:B------:R-:W-:Y:S01]  /*b000*/  SHF.L.U32 R152, R7, R24, RZ ;  /* 0x0000001807987219 */ /* 0x000fe200000006ff */
[----:B------:R-:W-:-:S06]  /*b010*/  IMAD.MOV.U32 R4, RZ, RZ, R14 ;  /* 0x000000ffff047224 */ /* 0x000fcc00078e000e */
[----:B------:R-:W0:Y:S01]  /*b020*/  LDC R30, c[0x0][0x610] ;  /* 0x00018400ff1e7b82 */ /* 0x000e220000000800 */
        /* <DEDUP_REMOVED lines=11> */
.L_x_156:
[----:B------:R-:W-:Y:S01]  /*b0e0*/  ISETP.NE.AND P0, PT, R2, 0x1, PT ;  /* 0x000000010200780c */ /* 0x000fe20003f05270 */
[----:B0-----:R-:W-:Y:S01]  /*b0f0*/  VIADD R7, R15, 0xffffffff ;  /* 0xffffffff0f077836 */ /* 0x001fe20000000000 */
[----:B-1-3--:R-:W-:Y:S01]  /*b100*/  SHF.R.U64 R0, R4, R28, R5 ;  /* 0x0000001c04007219 */ /* 0x00afe20000001205 */
[----:B------:R-:W-:Y:S01]  /*b110*/  IMAD.MOV R13, RZ, RZ, -R13 ;  /* 0x000000ffff0d7224 */ /* 0x000fe200078e0a0d */
[----:B------:R-:W-:Y:S01]  /*b120*/  LOP3.LUT R5, R10, R25, RZ, 0xc0, !PT ;  /* 0x000000190a057212 */ /* 0x000fe200078ec0ff */
[----:B------:R-:W-:Y:S02]  /*b130*/  IMAD.MOV.U32 R4, RZ, RZ, 0x1 ;  /* 0x00000001ff047424 */ /* 0x000fe400078e00ff */
[----:B------:R-:W-:Y:S02]  /*b140*/  IMAD.MOV R3, RZ, RZ, -R0 ;  /* 0x000000ffff037224 */ /* 0x000fe400078e0a00 */
[----:B------:R-:W-:Y:S01]  /*b150*/  IMAD R152, R152, R0, R5 ;  /* 0x0000000098987224 */ /* 0x000fe200078e0205 */
[----:B------:R-:W-:Y:S01]  /*b160*/  LOP3.LUT R5, R12, R7, RZ, 0xc0, !PT ;  /* 0x000000070c057212 */ /* 0x000fe200078ec0ff */
[----:B--2---:R-:W-:-:S02]  /*b170*/  IMAD R0, R3, R29, R14 ;  /* 0x0000001d03007224 */ /* 0x004fc400078e020e */
[----:B------:R-:W-:Y:S02]  /*b180*/  @P0 IMAD R21, R20, R13, R23 ;  /* 0x0000000d14150224 */ /* 0x000fe400078e0217 */
[----:B------:R-:W-:Y:S01]  /*b190*/  IMAD R3, R0, R15, R5 ;  /* 0x0000000f00037224 */ /* 0x000fe200078e0205 */
[----:B------:R-:W-:Y:S01]  /*b1a0*/  PRMT R0, R4, 0x7610, R0 ;  /* 0x0000761004007816 */ /* 0x000fe20000000000 */
[----:B------:R-:W-:-:S05]  /*b1b0*/  IMAD R152, R152, R30, R21 ;  /* 0x0000001e98987224 */ /* 0x000fca00078e0215 */
[----:B------:R-:W-:Y:S02]  /*b1c0*/  SEL R23, R3, R152, !P0 ;  /* 0x0000009803177207 */ /* 0x000fe40004000000 */
[----:B------:R-:W-:-:S07]  /*b1d0*/  SEL R152, R152, R3, !P0 ;  /* 0x0000000398987207 */ /* 0x000fce0004000000 */
.L_x_154:
[----:B------:R-:W-:-:S13]  /*b1e0*/  LOP3.LUT P0, RZ, R0, 0xff, RZ, 0xc0, !PT ;  /* 0x000000ff00ff7812 */ /* 0x000fda000780c0ff */
[----:B------:R-:W-:Y:S05]  /*b1f0*/  @P0 BRA `(.L_x_157) ;  /* 0xffffff6000680947 */ /* 0x000fea000383ffff */
[----:B------:R-:W-:Y:S05]  /*b200*/  EXIT ;  /* 0x000000000000794d */ /* 0x000fea0003800000 */
.L_x_8:
[----:B0-----:R-:W-:Y:S01]  /*b210*/  ULDC.64 UR4, c[0x0][0x650] ;  /* 0x0001940000047ab9 */ /* 0x001fe20000000a00 */
        /* <DEDUP_REMOVED lines=25> */
.L_x_159:
[----:B------:R-:W0:Y:S01]  /*b3b0*/  LDC.64 R28, c[0x0][0x640] ;  /* 0x00019000ff1c7b82 */ /* 0x000e220000000a00 */
[-CC-:B------:R-:W-:Y:S01]  /*b3c0*/  SHF.R.U64 R22, R12, R6.reuse, R13.reuse ;  /* 0x000000060c167219 */ /* 0x180fe2000000120d */
[----:B------:R-:W-:Y:S01]  /*b3d0*/  IMAD.MOV.U32 R30, RZ, RZ, 0x1 ;  /* 0x00000001ff1e7424 */ /* 0x000fe200078e00ff */
[----:B------:R-:W-:Y:S02]  /*b3e0*/  SHF.R.U32.HI R6, RZ, R6, R13 ;  /* 0x00000006ff067219 */ /* 0x000fe4000001160d */
[----:B------:R-:W-:-:S03]  /*b3f0*/  IADD3 R11, P0, RZ, -R22, RZ ;  /* 0x80000016ff0b7210 */ /* 0x000fc60007f1e0ff */
[----:B------:R-:W1:Y:S02]  /*b400*/  LDC R10, c[0x0][0x618] ;  /* 0x00018600ff0a7b82 */ /* 0x000e640000000800 */
[----:B------:R-:W-:-:S04]  /*b410*/  IMAD.X R9, RZ, RZ, ~R6, P0 ;  /* 0x000000ffff097224 */ /* 0x000fc800000e0e06 */
[-C--:B------:R-:W-:Y:S02]  /*b420*/  IMAD R6, R9, R26.reuse, RZ ;  /* 0x0000001a09067224 */ /* 0x080fe400078e02ff */
[----:B------:R-:W2:Y:S01]  /*b430*/  LDC R12, c[0x0][0x608] ;  /* 0x00018200ff0c7b82 */ /* 0x000ea20000000800 */
[----:B------:R-:W-:-:S04]  /*b440*/  IMAD.WIDE.U32 R8, R11, R26, R16 ;  /* 0x0000001a0b087225 */ /* 0x000fc800078e0010 */
[----:B------:R-:W-:-:S03]  /*b450*/  IMAD R11, R11, R27, R6 ;  /* 0x0000001b0b0b7224 */ /* 0x000fc600078e0206 */
[----:B------:R-:W3:Y:S01]  /*b460*/  LDC R25, c[0x0][0x658] ;  /* 0x00019600ff197b82 */ /* 0x000ee20000000800 */
[----:B------:R-:W-:Y:S01]  /*b470*/  IMAD.IADD R9, R9, 0x1, R11 ;  /* 0x0000000109097824 */ /* 0x000fe200078e020b */
[----:B0-----:R-:W-:-:S04]  /*b480*/  ISETP.NE.U32.AND P0, PT, R28, RZ, PT ;  /* 0x000000ff1c00720c */ /* 0x001fc80003f05070 */
[----:B------:R-:W-:Y:S02]  /*b490*/  ISETP.NE.AND.EX P0, PT, R29, RZ, PT, P0 ;  /* 0x000000ff1d00720c */ /* 0x000fe40003f05300 */
[----:B------:R-:W0:Y:S01]  /*b4a0*/  LDC R20, c[0x0][0x600] ;  /* 0x00018000ff147b82 */ /* 0x000e220000000800 */
[-CC-:B-1----:R-:W-:Y:S01]  /*b4b0*/  SHF.R.U64 R14, R8, R10.reuse, R9.reuse ;  /* 0x0000000a080e7219 */ /* 0x182fe20000001209 */
[----:B------:R-:W-:Y:S01]  /*b4c0*/  IMAD.MOV.U32 R8, RZ, RZ, -0x1 ;  /* 0xffffffffff087424 */ /* 0x000fe200078e00ff */
[----:B------:R-:W-:-:S05]  /*b4d0*/  SHF.R.U32.HI R9, RZ, R10, R9 ;  /* 0x0000000aff097219 */ /* 0x000fca0000011609 */
[----:B------:R-:W1:Y:S01]  /*b4e0*/  LDC R26, c[0x0][0x648] ;  /* 0x00019200ff1a7b82 */ /* 0x000e620000000800 */
[-CC-:B--2---:R-:W-:Y:S02]  /*b4f0*/  SHF.R.U64 R21, R14, R12.reuse, R9.reuse ;  /* 0x0000000c0e157219 */ /* 0x184fe40000001209 */
[----:B------:R-:W-:-:S05]  /*b500*/  SHF.R.U32.HI R6, RZ, R12, R9 ;  /* 0x0000000cff067219 */ /* 0x000fca0000011609 */
[----:B------:R-:W2:Y:S01]  /*b510*/  LDC R27, c[0x0][0x638] ;  /* 0x00018e00ff1b7b82 */ /* 0x000ea20000000800 */
[-C--:B---3--:R-:W-:Y:S02]  /*b520*/  SHF.L.U32 R8, R8, R25.reuse, RZ ;  /* 0x0000001908087219 */ /* 0x088fe400000006ff */
[-CC-:B------:R-:W-:Y:S02]  /*b530*/  SHF.R.U64 R23, R21, R25.reuse, R6.reuse ;  /* 0x0000001915177219 */ /* 0x180fe40000001206 */
[----:B------:R-:W-:Y:S02]  /*b540*/  LOP3.LUT R32, RZ, R8, RZ, 0x33, !PT ;  /* 0x00000008ff207212 */ /* 0x000fe400078e33ff */
[----:B------:R-:W-:Y:S01]  /*b550*/  SHF.R.U32.HI R9, RZ, R25, R6 ;  /* 0x00000019ff097219 */ /* 0x000fe20000011606 */
[----:B------:R-:W3:Y:S01]  /*b560*/  LDC R31, c[0x0][0x610] ;  /* 0x00018400ff1f7b82 */ /* 0x000ee20000000800 */
[----:B------:R-:W-:Y:S01]  /*b570*/  IMAD.MOV.U32 R8, RZ, RZ, R23 ;  /* 0x000000ffff087224 */ /* 0x000fe200078e0017 */
[----:B------:R-:W-:Y:S06]  /*b580*/  @!P0 BRA `(.L_x_160) ;  /* 0x0000000000288947 */ /* 0x000fec0003800000 */
        /* <DEDUP_REMOVED lines=10> */
.L_x_160:
[----:B------:R-:W-:Y:S02]  /*b630*/  ISETP.NE.AND P0, PT, R2, 0x1, PT ;  /* 0x000000010200780c */ /* 0x000fe40003f05270 */
[----:B-1----:R-:W-:Y:S01]  /*b640*/  SHF.R.U64 R6, R8, R26, R9 ;  /* 0x0000001a08067219 */ /* 0x002fe20000001209 */
[----:B0-----:R-:W-:Y:S01]  /*b650*/  VIADD R9, R20, 0xffffffff ;  /* 0xffffffff14097836 */ /* 0x001fe20000000000 */
[----:B------:R-:W-:Y:S02]  /*b660*/  SHF.L.U32 R30, R30, R25, RZ ;  /* 0x000000191e1e7219 */ /* 0x000fe400000006ff */
[----:B------:R-:W-:Y:S01]  /*b670*/  LOP3.LUT R5, R21, R32, RZ, 0xc0, !PT ;  /* 0x0000002015057212 */ /* 0x000fe200078ec0ff */
[----:B------:R-:W-:-:S04]  /*b680*/  IMAD.MOV R8, RZ, RZ, -R6 ;  /* 0x000000ffff087224 */ /* 0x000fc800078e0a06 */
[----:B------:R-:W-:Y:S01]  /*b690*/  IMAD R6, R30, R6, R5 ;  /* 0x000000061e067224 */ /* 0x000fe200078e0205 */
[----:B------:R-:W-:Y:S01]  /*b6a0*/  LOP3.LUT R5, R14, R9, RZ, 0xc0, !PT ;  /* 0x000000090e057212 */ /* 0x000fe200078ec0ff */
[----:B------:R-:W-:Y:S02]  /*b6b0*/  @P0 IMAD R3, R7, R24, R4 ;  /* 0x0000001807030224 */ /* 0x000fe400078e0204 */
[----:B--2---:R-:W-:Y:S02]  /*b6c0*/  IMAD R4, R8, R27, R23 ;  /* 0x0000001b08047224 */ /* 0x004fe400078e0217 */
[----:B---3--:R-:W-:Y:S02]  /*b6d0*/  IMAD R3, R6, R31, R3 ;  /* 0x0000001f06037224 */ /* 0x008fe400078e0203 */
[----:B------:R-:W-:Y:S02]  /*b6e0*/  IMAD R4, R4, R20, R5 ;  /* 0x0000001404047224 */ /* 0x000fe400078e0205 */
[----:B------:R-:W-:-:S02]  /*b6f0*/  IMAD.MOV.U32 R8, RZ, RZ, 0x1 ;  /* 0x00000001ff087424 */ /* 0x000fc400078e00ff */
[----:B------:R-:W-:Y:S01]  /*b700*/  IMAD.MOV.U32 R6, RZ, RZ, R22 ;  /* 0x000000ffff067224 */ /* 0x000fe200078e0016 */
[----:B------:R-:W-:Y:S02]  /*b710*/  SEL R20, R4, R3, !P0 ;  /* 0x0000000304147207 */ /* 0x000fe40004000000 */
[----:B------:R-:W-:-:S07]  /*b720*/  SEL R21, R3, R4, !P0 ;  /* 0x0000000403157207 */ /* 0x000fce0004000000 */
.L_x_158:
[----:B------:R-:W-:-:S08]  /*b730*/  NOP ;  /* 0x0000000000007918 */ /* 0x000fd00000000000 */
[----:B------:R-:W0:-:S00]  /*b740*/  USETMAXREG.DEALLOC.CTAPOOL 0x28 ;  /* 0x00000028000079c8 */ /* 0x000e0000080e0500 */
[----:B0-----:R-:W-:-:S13]  /*b750*/  ISETP.NE.AND P0, PT, R0, RZ, PT ;  /* 0x000000ff0000720c */ /* 0x001fda0003f05270 */
[----:B------:R-:W-:Y:S05]  /*b760*/  @P0 EXIT ;  /* 0x000000000000094d */ /* 0x000fea0003800000 */
[----:B------:R-:W-:Y:S01]  /*b770*/  LOP3.LUT P0, RZ, R8, 0xff, RZ, 0xc0, !PT ;  /* 0x000000ff08ff7812 */ /* 0x000fe2000780c0ff */
[----:B------:R-:W-:Y:S02]  /*b780*/  IMAD.MOV.U32 R0, RZ, RZ, 0x1 ;  /* 0x00000001ff007424 */ /* 0x000fe400078e00ff */
[----:B------:R-:W-:-:S10]  /*b790*/  IMAD.MOV.U32 R3, RZ, RZ, RZ ;  /* 0x000000ffff037224 */ /* 0x000fd400078e00ff */
[----:B------:R-:W-:Y:S05]  /*b7a0*/  @!P0 BRA `(.L_x_161) ;  /* 0x0000000c00488947 */ /* 0x000fea0003800000 */
[----:B------:R-:W0:Y:S01]  /*b7b0*/  LDC R0, c[0x0][0x28c] ;  /* 0x0000a300ff007b82 */ /* 0x000e220000000800 */
[----:B------:R-:W1:Y:S01]  /*b7c0*/  S2R R11, SR_CgaCtaId ;  /* 0x00000000000b7919 */ /* 0x000e620000008800 */
[----:B------:R-:W-:Y:S01]  /*b7d0*/  ULDC UR5, c[0x0][0x658] ;  /* 0x0001960000057ab9 */ /* 0x000fe20000000800 */
[----:B------:R-:W-:Y:S01]  /*b7e0*/  UMOV UR7, 0xffffffff ;  /* 0xffffffff00077882 */ /* 0x000fe20000000000 */
[----:B------:R-:W-:Y:S01]  /*b7f0*/  ULDC UR6, c[0x0][0xc] ;  /* 0x0000030000067ab9 */ /* 0x000fe20000000800 */
[----:B------:R-:W-:Y:S01]  /*b800*/  USHF.L.U32 UR8, UR7, UR5, URZ ;  /* 0x0000000507087299 */ /* 0x000fe2000800063f */
[----:B------:R-:W-:Y:S01]  /*b810*/  BSSY B0, `(.L_x_161) ;  /* 0x00000cb000007945 */ /* 0x000fe20003800000 */
[----:B------:R-:W-:Y:S01]  /*b820*/  UMOV UR9, 0x1 ;  /* 0x0000000100097882 */ /* 0x000fe20000000000 */
[----:B------:R-:W-:Y:S01]  /*b830*/  ULDC UR7, c[0x0][0x10] ;  /* 0x0000040000077ab9 */ /* 0x000fe20000000800 */
[----:B------:R-:W-:Y:S01]  /*b840*/  USHF.L.U32 UR18, UR9, UR5, URZ ;  /* 0x0000000509127299 */ /* 0x000fe2000800063f */
[----:B------:R-:W-:Y:S01]  /*b850*/  IMAD.MOV.U32 R9, RZ, RZ, 0x1 ;  /* 0x00000001ff097424 */ /* 0x000fe200078e00ff */
[----:B------:R-:W-:Y:S01]  /*b860*/  UIMAD.WIDE.U32 UR6, UR6, UR7, URZ ;  /* 0x00000007060672a5 */ /* 0x000fe2000f8e003f */
[----:B------:R-:W-:Y:S01]  /*b870*/  LOP3.LUT R8, R19, 0x2, RZ, 0xfc, !PT ;  /* 0x0000000213087812 */ /* 0x000fe200078efcff */
[----:B------:R-:W-:Y:S01]  /*b880*/  ULDC UR5, c[0x0][0x14] ;  /* 0x0000050000057ab9 */ /* 0x000fe20000000800 */
[----:B------:R-:W-:Y:S01]  /*b890*/  ULDC UR4, c[0x0][0x600] ;  /* 0x0001800000047ab9 */ /* 0x000fe20000000800 */
[----:B------:R-:W-:-:S02]  /*b8a0*/  UIMAD.WIDE.U32 UR22, UR6, UR5, URZ ;  /* 0x00000005061672a5 */ /* 0x000fc4000f8e003f */
[----:B------:R-:W-:Y:S02]  /*b8b0*/  UIMAD UR13, UR7, UR5, URZ ;  /* 0x00000005070d72a4 */ /* 0x000fe4000f8e023f */
[----:B------:R-:W-:Y:S02]  /*b8c0*/  UIADD3 UR4, UR4, -0x1, URZ ;  /* 0xffffffff04047890 */ /* 0x000fe4000fffe03f */
[----:B------:R-:W-:Y:S02]  /*b8d0*/  ULOP3.LUT UR17, URZ, UR8, URZ, 0x33, !UPT ;  /* 0x000000083f117292 */ /* 0x000fe4000f8e333f */
[----:B------:R-:W-:Y:S01]  /*b8e0*/  UIADD3 UR13, UR23, UR13, URZ ;  /* 0x0000000d170d7290 */ /* 0x000fe2000fffe03f */
[----:B0-----:R-:W-:Y:S01]  /*b8f0*/  VIADD R0, R0, 0x1f ;  /* 0x0000001f00007836 */ /* 0x001fe20000000000 */
[----:B------:R-:W-:-:S04]  /*b900*/  ULDC.64 UR24, c[0x0][0x198] ;  /* 0x0000660000187ab9 */ /* 0x000fc80000000a00 */
[----:B------:R-:W-:-:S04]  /*b910*/  SHF.R.S32.HI R3, RZ, 0x1f, R0 ;  /* 0x0000001fff037819 */ /* 0x000fc80000011400 */
[----:B------:R-:W-:Y:S01]  /*b920*/  LEA.HI R10, R3, R0, RZ, 0x5 ;  /* 0x00000000030a7211 */ /* 0x000fe200078f28ff */
[C---:B-1----:R-:W-:Y:S02]  /*b930*/  IMAD.SHL.U32 R4, R11.reuse, 0x400, RZ ;  /* 0x000004000b047824 */ /* 0x042fe400078e00ff */
[----:B------:R-:W-:Y:S01]  /*b940*/  IMAD.SHL.U32 R11, R11, 0x20, RZ ;  /* 0x000000200b0b7824 */ /* 0x000fe200078e00ff */
[----:B------:R-:W-:Y:S01]  /*b950*/  SHF.R.S32.HI R10, RZ, 0x5, R10 ;  /* 0x00000005ff0a7819 */ /* 0x000fe2000001140a */
[----:B------:R-:W-:Y:S01]  /*b960*/  IMAD.MOV.U32 R0, RZ, RZ, 0x1 ;  /* 0x00000001ff007424 */ /* 0x000fe200078e00ff */
[----:B------:R-:W-:Y:S01]  /*b970*/  LOP3.LUT R4, R4, 0x400, RZ, 0xc0, !PT ;  /* 0x0000040004047812 */ /* 0x000fe200078ec0ff */
[----:B------:R-:W-:Y:S01]  /*b980*/  IMAD.MOV.U32 R3, RZ, RZ, RZ ;  /* 0x000000ffff037224 */ /* 0x000fe200078e00ff */
[----:B------:R-:W-:Y:S01]  /*b990*/  LOP3.LUT R11, R11, 0x20, RZ, 0xc0, !PT ;  /* 0x000000200b0b7812 */ /* 0x000fe200078ec0ff */
[----:B------:R-:W-:Y:S01]  /*b9a0*/  VIADD R13, R10, 0x1 ;  /* 0x000000010a0d7836 */ /* 0x000fe20000000000 */
[----:B------:R-:W-:-:S07]  /*b9b0*/  LOP3.LUT R12, R4, 0x30180, RZ, 0xfc, !PT ;  /* 0x00030180040c7812 */ /* 0x000fce00078efcff */
.L_x_172:
[----:B------:R-:W-:-:S03]  /*b9c0*/  UMOV UR5, 0xffffffff ;  /* 0xffffffff00057882 */ /* 0x000fc60000000000 */
[----:B------:R-:W-:Y:S05]  /*b9d0*/  BRA.DIV UR5, `(.L_x_162) ;  /* 0x0000001205c87947 */ /* 0x000fea000b800000 */
[----:B------:R-:W-:-:S13]  /*b9e0*/  ELECT P6, URZ, PT ;  /* 0x00000000003f782f */ /* 0x000fda00038c0000 */
.L_x_191:
[----:B------:R-:W0:Y:S01]  /*b9f0*/  LDC R4, c[0x0][0x28c] ;  /* 0x0000a300ff047b82 */ /* 0x000e220000000800 */
[----:B------:R-:W-:Y:S01]  /*ba00*/  BSSY B1, `(.L_x_163) ;  /* 0x0000038000017945 */ /* 0x000fe20003800000 */
[----:B0-----:R-:W-:-:S13]  /*ba10*/  ISETP.LT.OR P6, PT, R4, 0x1, !P6 ;  /* 0x000000010400780c */ /* 0x001fda00077c1670 */
[----:B------:R-:W-:Y:S05]  /*ba20*/  @P6 BRA `(.L_x_164) ;  /* 0x0000000000d46947 */ /* 0x000fea0003800000 */
[----:B------:R-:W-:Y:S02]  /*ba30*/  IMAD R20, R20, 0x40, R11 ;  /* 0x0000004014147824 */ /* 0x000fe400078e020b */
[----:B------:R-:W-:Y:S02]  /*ba40*/  IMAD.SHL.U32 R21, R21, 0x200, RZ ;  /* 0x0000020015157824 */ /* 0x000fe400078e00ff */
[----:B------:R-:W-:Y:S02]  /*ba50*/  IMAD.MOV.U32 R24, RZ, RZ, RZ ;  /* 0x000000ffff187224 */ /* 0x000fe400078e00ff */
[----:B------:R-:W-:Y:S02]  /*ba60*/  IMAD.MOV.U32 R4, RZ, RZ, R13 ;  /* 0x000000ffff047224 */ /* 0x000fe400078e000d */
[----:B------:R-:W-:Y:S02]  /*ba70*/  IMAD.MOV.U32 R5, RZ, RZ, R0 ;  /* 0x000000ffff057224 */ /* 0x000fe400078e0000 */
[----:B------:R-:W-:-:S07]  /*ba80*/  IMAD.MOV.U32 R7, RZ, RZ, R3 ;  /* 0x000000ffff077224 */ /* 0x000fce00078e0003 */
.L_x_167:
[----:B------:R-:W0:Y:S01]  /*ba90*/  S2R R15, SR_CgaCtaId ;  /* 0x00000000000f7919 */ /* 0x000e220000008800 */
[----:B------:R-:W-:Y:S02]  /*baa0*/  MOV R14, 0x400 ;  /* 0x00000400000e7802 */ /* 0x000fe40000000f00 */
[----:B------:R-:W-:Y:S02]  /*bab0*/  LOP3.LUT P1, RZ, R18, 0x7f, RZ, 0xc0, !PT ;  /* 0x0000007f12ff7812 */ /* 0x000fe4000782c0ff */
[----:B0-----:R-:W-:Y:S02]  /*bac0*/  LEA R22, R15, R14, 0x18 ;  /* 0x0000000e0f167211 */ /* 0x001fe400078ec0ff */
[----:B------:R-:W-:-:S09]  /*bad0*/  SHF.L.U32 R14, R5, 0x1f, RZ ;  /* 0x0000001f050e7819 */ /* 0x000fd200000006ff */
[----:B------:R-:W0:Y:S01]  /*bae0*/  @!P1 LDC R15, c[0x0][0x500] ;  /* 0x00014000ff0f9b82 */ /* 0x000e220000000800 */
[----:B------:R-:W-:-:S04]  /*baf0*/  IMAD R23, R7, 0x8, R22 ;  /* 0x0000000807177824 */ /* 0x000fc800078e0216 */
[----:B------:R-:W1:Y:S02]  /*bb00*/  SYNCS.PHASECHK.TRANS64.TRYWAIT P0, [R23+URZ+0x60], R14 ;  /* 0x0000600e170075a7 */ /* 0x000e64000800017f */
[----:B-1----:R-:W-:Y:S05]  /*bb10*/  @!P0 BRA `(.L_x_165) ;  /* 0x0000001000988947 */ /* 0x002fea0003800000 */
.L_x_192:
[----:B-1----:R-:W-:Y:S01]  /*bb20*/  PRMT R14, R8, 0x9910, RZ ;  /* 0x00009910080e7816 */ /* 0x002fe200000000ff */
[----:B0-----:R0:W-:Y:S03]  /*bb30*/  @!P1 SYNCS.ARRIVE.TRANS64 RZ, [R23+URZ], R15 ;  /* 0x0000000f17ff99a7 */ /* 0x0011e6000800003f */
[----:B------:R-:W-:-:S13]  /*bb40*/  ISETP.NE.AND P0, PT, R14, 0x2, PT ;  /* 0x000000020e00780c */ /* 0x000fda0003f05270 */
[----:B0-----:R-:W-:Y:S05]  /*bb50*/  @P0 BRA `(.L_x_166) ;  /* 0x0000000000040947 */ /* 0x001fea0003800000 */
[----:B------:R-:W-:Y:S01]  /*bb60*/  BPT.TRAP 0x1 ;  /* 0x000000040000795c */ /* 0x000fe20000300000 */
.L_x_166:
[----:B------:R-:W-:Y:S01]  /*bb70*/  R2UR UR19, R22 ;  /* 0x00000000161372ca */ /* 0x000fe200000e0000 */
[----:B------:R-:W-:Y:S01]  /*bb80*/  IMAD R22, R7, 0x4000, R22 ;  /* 0x0000400007167824 */ /* 0x000fe200078e0216 */
[----:B------:R-:W-:Y:S01]  /*bb90*/  R2UR UR9, R23 ;  /* 0x00000000170972ca */ /* 0x000fe200000e0000 */
[----:B------:R-:W-:Y:S01]  /*bba0*/  IMAD R14, R7, 0x800, R12 ;  /* 0x00000800070e7824 */ /* 0x000fe200078e020c */
[----:B------:R-:W-:Y:S01]  /*bbb0*/  UIADD3 UR6, UP0, UR24, 0xf0, URZ ;  /* 0x000000f018067890 */ /* 0x000fe2000ff1e03f */
[----:B------:R-:W-:Y:S01]  /*bbc0*/  VIADD R4, R4, 0xffffffff ;  /* 0xffffffff04047836 */ /* 0x000fe20000000000 */
[----:B------:R-:W-:Y:S01]  /*bbd0*/  R2UR UR5, R22 ;  /* 0x00000000160572ca */ /* 0x000fe200000e0000 */
[----:B------:R-:W-:Y:S01]  /*bbe0*/  UIADD3 UR26, UP1, UR24, 0x1f0, URZ ;  /* 0x000001f0181a7890 */ /* 0x000fe2000ff3e03f */
[----:B------:R-:W-:Y:S01]  /*bbf0*/  R2UR UR8, R14 ;  /* 0x000000000e0872ca */ /* 0x000fe200000e0000 */
[----:B------:R-:W-:Y:S01]  /*bc00*/  UIADD3.X UR7, URZ, UR25, URZ, UP0, !UPT ;  /* 0x000000193f077290 */ /* 0x000fe200087fe43f */
[----:B------:R-:W-:Y:S01]  /*bc10*/  R2UR UR11, R21 ;  /* 0x00000000150b72ca */ /* 0x000fe200000e0000 */
[----:B------:R-:W-:Y:S01]  /*bc20*/  VIADD R7, R7, 0x1 ;  /* 0x0000000107077836 */ /* 0x000fe20000000000 */
[----:B------:R-:W-:Y:S01]  /*bc30*/  R2UR UR10, R24 ;  /* 0x00000000180a72ca */ /* 0x000fe200000e0000 */
[----:B------:R-:W-:Y:S01]  /*bc40*/  UIADD3.X UR27, URZ, UR25, URZ, UP1, !UPT ;  /* 0x000000193f1b7290 */ /* 0x000fe20008ffe43f */
[----:B------:R-:W-:Y:S01]  /*bc50*/  R2UR UR12, R6 ;  /* 0x00000000060c72ca */ /* 0x000fe200000e0000 */
[----:B------:R-:W-:Y:S01]  /*bc60*/  UMOV UR14, 0x0 ;  /* 0x00000000000e7882 */ /* 0x000fe20000000000 */
[----:B------:R-:W-:Y:S01]  /*bc70*/  R2UR UR20, R20 ;  /* 0x00000000141472ca */ /* 0x000fe200000e0000 */
[----:B------:R-:W-:Y:S01]  /*bc80*/  UMOV UR15, 0x10000000 ;  /* 0x10000000000f7882 */ /* 0x000fe20000000000 */
[----:B------:R-:W-:Y:S01]  /*bc90*/  ISETP.GT.AND P1, PT, R4, 0x1, PT ;  /* 0x000000010400780c */ /* 0x000fe20003f24270 */
[----:B------:R-:W-:Y:S01]  /*bca0*/  UIADD3 UR16, UR5, 0x180, URZ ;  /* 0x0000018005107890 */ /* 0x000fe2000fffe03f */
[----:B------:R-:W-:Y:S01]  /*bcb0*/  ISETP.NE.AND P0, PT, R7, 0xc, PT ;  /* 0x0000000c0700780c */ /* 0x000fe20003f05270 */
[----:B------:R-:W-:Y:S01]  /*bcc0*/  UIADD3 UR5, UR19, UR8, URZ ;  /* 0x0000000813057290 */ /* 0x000fe2000fffe03f */
[----:B------:R-:W-:Y:S01]  /*bcd0*/  VIADD R24, R24, 0x20 ;  /* 0x0000002018187836 */ /* 0x000fe20000000000 */
[----:B------:R-:W-:Y:S01]  /*bce0*/  UMOV UR21, 0x30000 ;  /* 0x0003000000157882 */ /* 0x000fe20000000000 */
[----:B------:R-:W-:-:S02]  /*bcf0*/  SEL R14, RZ, 0x1, P0 ;  /* 0x00000001ff0e7807 */ /* 0x000fc40000000000 */
[----:B------:R-:W-:Y:S01]  /*bd00*/  UMOV UR8, UR16 ;  /* 0x0000001000087c82 */ /* 0x000fe20008000000 */
[----:B------:R-:W-:Y:S01]  /*bd10*/  SEL R7, R7, RZ, P0 ;  /* 0x000000ff07077207 */ /* 0x000fe20000000000 */
[----:B------:R0:W-:Y:S01]  /*bd20*/  UTMALDG.3D [UR8], [UR6], desc[UR14] ;  /* 0x00000e08060075b4 */ /* 0x0001e20008011000 */
[----:B------:R-:W-:Y:S01]  /*bd30*/  LOP3.LUT R5, R5, R14, RZ, 0x3c, !PT ;  /* 0x0000000e05057212 */ /* 0x000fe200078e3cff */
[----:B0-----:R-:W-:Y:S01]  /*bd40*/  UMOV UR11, UR20 ;  /* 0x00000014000b7c82 */ /* 0x001fe20008000000 */
[----:B------:R-:W-:Y:S02]  /*bd50*/  UMOV UR8, UR5 ;  /* 0x0000000500087c82 */ /* 0x000fe40008000000 */
[----:B------:R0:W-:Y:S02]  /*bd60*/  UTMALDG.3D.MULTICAST [UR8], [UR26], UR21, desc[UR14] ;  /* 0x00000e081a0073b4 */ /* 0x0001e40008011815 */
[----:B0-----:R-:W-:Y:S05]  /*bd70*/  @P1 BRA `(.L_x_167) ;  /* 0xfffffffc00441947 */ /* 0x001fea000383ffff */
.L_x_164:
[----:B------:R-:W-:Y:S05]  /*bd80*/  BSYNC B1 ;  /* 0x0000000000017941 */ /* 0x000fea0003800000 */
.L_x_163:
[----:B------:R-:W-:Y:S01]  /*bd90*/  LOP3.LUT P1, RZ, R9, 0xff, RZ, 0xc0, !PT ;  /* 0x000000ff09ff7812 */ /* 0x000fe2000782c0ff */
[C---:B------:R-:W-:Y:S01]  /*bda0*/  IMAD.IADD R6, R10.reuse, 0x1, R3 ;  /* 0x000000010a067824 */ /* 0x040fe200078e0203 */
[----:B------:R-:W-:Y:S01]  /*bdb0*/  ULDC.64 UR6, c[0x0][0x650] ;  /* 0x0001940000067ab9 */ /* 0x000fe20000000a00 */
[----:B------:R-:W-:Y:S01]  /*bdc0*/  ISETP.GE.U32.AND P2, PT, R10, 0xc, PT ;  /* 0x0000000c0a00780c */ /* 0x000fe20003f46070 */
[----:B------:R-:W-:Y:S01]  /*bdd0*/  BSSY B1, `(.L_x_168) ;  /* 0x000006c000017945 */ /* 0x000fe20003800000 */
[----:B------:R-:W-:Y:S01]  /*bde0*/  IMAD.MOV.U32 R21, RZ, RZ, -0x1 ;  /* 0xffffffffff157424 */ /* 0x000fe200078e00ff */
[----:B------:R-:W-:Y:S01]  /*bdf0*/  ISETP.GT.U32.AND P0, PT, R6, 0xb, PT ;  /* 0x0000000b0600780c */ /* 0x000fe20003f04070 */
[----:B------:R-:W-:Y:S01]  /*be00*/  IMAD.MOV.U32 R20, RZ, RZ, -0x1 ;  /* 0xffffffffff147424 */ /* 0x000fe200078e00ff */
[----:B------:R-:W-:Y:S02]  /*be10*/  PRMT R9, RZ, 0x7610, R9 ;  /* 0x00007610ff097816 */ /* 0x000fe40000000009 */
[----:B------:R-:W-:-:S03]  /*be20*/  ISETP.LT.U32.AND P0, PT, R10, 0xc, P0 ;  /* 0x0000000c0a00780c */ /* 0x000fc60000701070 */
[----:B------:R-:W0:Y:S01]  /*be30*/  @P1 S2R R5, SR_CgaCtaId ;  /* 0x0000000000051919 */ /* 0x000e220000008800 */
[----:B------:R-:W-:-:S04]  /*be40*/  @P1 MOV R4, 0x400 ;  /* 0x0000040000041802 */ /* 0x000fc80000000f00 */
[----:B0-----:R-:W-:Y:S01]  /*be50*/  @P1 LEA R3, R5, R4, 0x18 ;  /* 0x0000000405031211 */ /* 0x001fe200078ec0ff */
[----:B------:R-:W-:-:S03]  /*be60*/  IMAD.WIDE.U32 R4, R6, -0x55555555, RZ ;  /* 0xaaaaaaab06047825 */ /* 0x000fc600078e00ff */
[----:B------:R0:W-:Y:S01]  /*be70*/  @P1 SYNCS.ARRIVE.TRANS64.A1T0 RZ, [R3+URZ+0xd8], RZ ;  /* 0x0000d8ff03ff19a7 */ /* 0x0001e2000810003f */
[----:B------:R-:W-:Y:S02]  /*be80*/  IADD3 R16, P1, R16, UR22, RZ ;  /* 0x0000001610107c10 */ /* 0x000fe4000ff3e0ff */
[----:B------:R-:W-:Y:S02]  /*be90*/  SHF.R.U32.HI R5, RZ, 0x3, R5 ;  /* 0x00000003ff057819 */ /* 0x000fe40000011605 */
[----:B------:R-:W-:Y:S02]  /*bea0*/  IADD3.X R17, R17, UR13, RZ, P1, !PT ;  /* 0x0000000d11117c10 */ /* 0x000fe40008ffe4ff */
[----:B------:R-:W-:Y:S02]  /*beb0*/  PRMT R4, RZ, 0x7610, R4 ;  /* 0x00007610ff047816 */ /* 0x000fe40000000004 */
[----:B0-----:R-:W-:Y:S02]  /*bec0*/  SEL R3, RZ, 0x1, !P0 ;  /* 0x00000001ff037807 */ /* 0x001fe40004000000 */
[----:B------:R-:W-:-:S02]  /*bed0*/  ISETP.GE.U32.AND P0, PT, R16, UR6, PT ;  /* 0x0000000610007c0c */ /* 0x000fc4000bf06070 */
[----:B------:R-:W-:Y:S01]  /*bee0*/  LOP3.LUT R0, R0, R3, RZ, 0x3c, !PT ;  /* 0x0000000300007212 */ /* 0x000fe200078e3cff */
[----:B------:R-:W-:Y:S01]  /*bef0*/  IMAD R3, R5, -0xc, R6 ;  /* 0xfffffff405037824 */ /* 0x000fe200078e0206 */
[----:B------:R-:W-:Y:S01]  /*bf00*/  ISETP.GE.U32.AND.EX P0, PT, R17, UR7, PT, P0 ;  /* 0x0000000711007c0c */ /* 0x000fe2000bf06100 */
[----:B------:R-:W-:Y:S01]  /*bf10*/  IMAD.MOV.U32 R6, RZ, RZ, -0x1 ;  /* 0xffffffffff067424 */ /* 0x000fe200078e00ff */
[----:B------:R-:W-:-:S11]  /*bf20*/  @P2 LOP3.LUT R0, R0, 0x1, R5, 0x78, !PT ;  /* 0x0000000100002812 */ /* 0x000fd600078e7805 */
[----:B------:R-:W-:Y:S05]  /*bf30*/  @P0 BRA `(.L_x_169) ;  /* 0x0000000400540947 */ /* 0x000fea0003800000 */
[----:B------:R-:W0:Y:S01]  /*bf40*/  S2R R15, SR_CTAID.X ;  /* 0x00000000000f7919 */ /* 0x000e220000002500 */
[----:B------:R-:W-:Y:S01]  /*bf50*/  ULDC.64 UR6, c[0x0][0x628] ;  /* 0x00018a0000067ab9 */ /* 0x000fe20000000a00 */
[----:B------:R-:W-:Y:S01]  /*bf60*/  ULDC UR8, c[0x0][0x630] ;  /* 0x00018c0000087ab9 */ /* 0x000fe20000000800 */
[----:B------:R-:W-:Y:S01]  /*bf70*/  ISETP.NE.U32.AND P0, PT, RZ, UR6, PT ;  /* 0x00000006ff007c0c */ /* 0x000fe2000bf05070 */
[----:B------:R-:W1:Y:S01]  /*bf80*/  S2R R20, SR_CTAID.Y ;  /* 0x0000000000147919 */ /* 0x000e620000002600 */
[----:B------:R-:W-:Y:S01]  /*bf90*/  ULDC UR9, c[0x0][0x150] ;  /* 0x0000540000097ab9 */ /* 0x000fe20000000800 */
[----:B------:R-:W-:Y:S01]  /*bfa0*/  IMAD.MOV.U32 R4, RZ, RZ, R16 ;  /* 0x000000ffff047224 */ /* 0x000fe200078e0010 */
[----:B------:R-:W-:Y:S01]  /*bfb0*/  ISETP.NE.AND.EX P0, PT, RZ, UR7, PT, P0 ;  /* 0x00000007ff007c0c */ /* 0x000fe2000bf05300 */
[----:B------:R-:W-:Y:S01]  /*bfc0*/  IMAD.MOV.U32 R5, RZ, RZ, R17 ;  /* 0x000000ffff057224 */ /* 0x000fe200078e0011 */
[----:B0-----:R-:W-:-:S11]  /*bfd0*/  I2FP.F32.U32 R22, R15 ;  /* 0x0000000f00167245 */ /* 0x001fd60000201000 */
[----:B------:R-:W-:Y:S05]  /*bfe0*/  @!P0 BRA `(.L_x_170) ;  /* 0x0000000000288947 */ /* 0x000fea0003800000 */
[----:B------:R-:W-:Y:S02]  /*bff0*/  ULDC UR5, c[0x0][0x634] ;  /* 0x00018d0000057ab9 */ /* 0x000fe40000000800 */
[----:B------:R-:W-:-:S05]  /*c000*/  IADD3 R5, P0, R16, UR5, RZ ;  /* 0x0000000510057c10 */ /* 0x000fca000ff1e0ff */
[----:B------:R-:W-:-:S04]  /*c010*/  IMAD.X R21, RZ, RZ, R17, P0 ;  /* 0x000000ffff157224 */ /* 0x000fc800000e0611 */
[----:B------:R-:W-:-:S04]  /*c020*/  IMAD.WIDE.U32 R6, R21, UR6, RZ ;  /* 0x0000000615067c25 */ /* 0x000fc8000f8e00ff */
[----:B------:R-:W-:-:S04]  /*c030*/  IMAD.WIDE.U32 R6, P0, R5, UR7, R6 ;  /* 0x0000000705067c25 */ /* 0x000fc8000f800006 */
[----:B------:R-:W-:-:S04]  /*c040*/  IMAD.WIDE.U32 R4, R5, UR6, RZ ;  /* 0x0000000605047c25 */ /* 0x000fc8000f8e00ff */
[----:B------:R-:W-:Y:S01]  /*c050*/  IMAD.MOV.U32 R4, RZ, RZ, R7 ;  /* 0x000000ffff047224 */ /* 0x000fe200078e0007 */
[----:B------:R-:W-:Y:S01]  /*c060*/  IADD3 RZ, P1, R5, R6, RZ ;  /* 0x0000000605ff7210 */ /* 0x000fe20007f3e0ff */
[----:B------:R-:W-:-:S04]  /*c070*/  IMAD.X R5, RZ, RZ, RZ, P0 ;  /* 0x000000ffff057224 */ /* 0x000fc800000e06ff */
[----:B------:R-:W-:-:S08]  /*c080*/  IMAD.WIDE.U32.X R4, R21, UR7, R4, P1 ;  /* 0x0000000715047c25 */ /* 0x000fd000088e0404 */
.L_x_170:
[--C-:B------:R-:W-:Y:S01]  /*c090*/  SHF.R.U64 R14, R4, UR8, R5.reuse ;  /* 0x00000008040e7c19 */ /* 0x100fe20008001205 */
[----:B------:R-:W-:Y:S01]  /*c0a0*/  FMUL R22, R22, UR9 ;  /* 0x0000000916167c20 */ /* 0x000fe20008400000 */
[----:B------:R-:W-:Y:S01]  /*c0b0*/  SHF.R.U32.HI R4, RZ, UR8, R5 ;  /* 0x00000008ff047c19 */ /* 0x000fe20008011605 */
[----:B------:R-:W0:Y:S01]  /*c0c0*/  LDC R6, c[0x0][0x144] ;  /* 0x00005100ff067b82 */ /* 0x000e220000000800 */
[----:B------:R-:W-:Y:S01]  /*c0d0*/  IADD3 R5, P0, RZ, -R14, RZ ;  /* 0x8000000eff057210 */ /* 0x000fe20007f1e0ff */
[----:B------:R-:W-:Y:S01]  /*c0e0*/  ULDC UR5, c[0x0][0x154] ;  /* 0x0000550000057ab9 */ /* 0x000fe20000000800 */
[----:B-1----:R-:W-:Y:S01]  /*c0f0*/  I2FP.F32.U32 R7, R20 ;  /* 0x0000001400077245 */ /* 0x002fe20000201000 */
[----:B------:R-:W1:Y:S01]  /*c100*/  F2I.U32.TRUNC.NTZ R22, R22 ;  /* 0x0000001600167305 */ /* 0x000e62000020f000 */
[----:B------:R-:W-:Y:S01]  /*c110*/  ULDC.64 UR6, c[0x0][0x620] ;  /* 0x0001880000067ab9 */ /* 0x000fe20000000a00 */
[----:B------:R-:W-:Y:S01]  /*c120*/  IMAD.X R4, RZ, RZ, ~R4, P0 ;  /* 0x000000ffff047224 */ /* 0x000fe200000e0e04 */
[----:B------:R-:W-:Y:S01]  /*c130*/  ISETP.NE.AND P2, PT, R2, 0x1, PT ;  /* 0x000000010200780c */ /* 0x000fe20003f45270 */
[----:B------:R-:W-:Y:S01]  /*c140*/  FMUL R23, R7, UR5 ;  /* 0x0000000507177c20 */ /* 0x000fe20008400000 */
[----:B------:R-:W2:Y:S01]  /*c150*/  LDC R25, c[0x0][0x148] ;  /* 0x00005200ff197b82 */ /* 0x000ea20000000800 */
[----:B------:R-:W-:Y:S01]  /*c160*/  IMAD R4, R4, UR6, RZ ;  /* 0x0000000604047c24 */ /* 0x000fe2000f8e02ff */
[----:B------:R-:W-:-:S03]  /*c170*/  ULDC UR5, c[0x0][0x618] ;  /* 0x0001860000057ab9 */ /* 0x000fc60000000800 */
[----:B------:R-:W3:Y:S01]  /*c180*/  F2I.U32.TRUNC.NTZ R23, R23 ;  /* 0x0000001700177305 */ /* 0x000ee2000020f000 */
[C---:B------:R-:W-:Y:S02]  /*c190*/  IMAD R7, R5.reuse, UR7, R4 ;  /* 0x0000000705077c24 */ /* 0x040fe4000f8e0204 */
[----:B------:R-:W-:Y:S01]  /*c1a0*/  IMAD.WIDE.U32 R4, R5, UR6, R16 ;  /* 0x0000000605047c25 */ /* 0x000fe2000f8e0010 */
[----:B------:R-:W-:Y:S02]  /*c1b0*/  ULDC.64 UR6, c[0x0][0x640] ;  /* 0x0001900000067ab9 */ /* 0x000fe40000000a00 */
[----:B------:R-:W-:Y:S01]  /*c1c0*/  ISETP.NE.U32.AND P0, PT, RZ, UR6, PT ;  /* 0x00000006ff007c0c */ /* 0x000fe2000bf05070 */
[----:B------:R-:W-:Y:S02]  /*c1d0*/  IMAD.IADD R5, R5, 0x1, R7 ;  /* 0x0000000105057824 */ /* 0x000fe400078e0207 */
[----:B-1----:R-:W-:Y:S01]  /*c1e0*/  IMAD.MOV R22, RZ, RZ, -R22 ;  /* 0x000000ffff167224 */ /* 0x002fe200078e0a16 */
[----:B------:R-:W-:-:S02]  /*c1f0*/  ISETP.NE.AND.EX P0, PT, RZ, UR7, PT, P0 ;  /* 0x00000007ff007c0c */ /* 0x000fc4000bf05300 */
[----:B------:R-:W-:Y:S01]  /*c200*/  SHF.R.U64 R21, R4, UR5, R5 ;  /* 0x0000000504157c19 */ /* 0x000fe20008001205 */
[----:B0-----:R-:W-:Y:S01]  /*c210*/  IMAD R15, R6, R22, R15 ;  /* 0x00000016060f7224 */ /* 0x001fe200078e020f */
[----:B------:R-:W-:Y:S01]  /*c220*/  SHF.R.U32.HI R4, RZ, UR5, R5 ;  /* 0x00000005ff047c19 */ /* 0x000fe20008011605 */
[----:B------:R-:W-:Y:S01]  /*c230*/  ULDC UR5, c[0x0][0x608] ;  /* 0x0001820000057ab9 */ /* 0x000fe20000000800 */
[----:B---3--:R-:W-:Y:S02]  /*c240*/  IMAD.MOV R6, RZ, RZ, -R23 ;  /* 0x000000ffff067224 */ /* 0x008fe400078e0a17 */
[--C-:B------:R-:W-:Y:S02]  /*c250*/  SHF.R.U64 R22, R21, UR5, R4.reuse ;  /* 0x0000000515167c19 */ /* 0x100fe40008001204 */
[----:B------:R-:W-:Y:S01]  /*c260*/  SHF.R.U32.HI R5, RZ, UR5, R4 ;  /* 0x00000005ff057c19 */ /* 0x000fe20008011604 */
[----:B------:R-:W-:Y:S01]  /*c270*/  ULDC UR5, c[0x0][0x658] ;  /* 0x0001960000057ab9 */ /* 0x000fe20000000800 */
[----:B--2---:R-:W-:-:S02]  /*c280*/  @P2 IMAD R15, R25, R6, R20 ;  /* 0x00000006190f2224 */ /* 0x004fc400078e0214 */
[--C-:B------:R-:W-:Y:S02]  /*c290*/  SHF.R.U64 R20, R22, UR5, R5.reuse ;  /* 0x0000000516147c19 */ /* 0x100fe40008001205 */
[----:B------:R-:W-:-:S03]  /*c2a0*/  SHF.R.U32.HI R23, RZ, UR5, R5 ;  /* 0x00000005ff177c19 */ /* 0x000fc60008011605 */
[----:B------:R-:W-:Y:S02]  /*c2b0*/  IMAD.MOV.U32 R6, RZ, RZ, R20 ;  /* 0x000000ffff067224 */ /* 0x000fe400078e0014 */
[----:B------:R-:W-:Y:S01]  /*c2c0*/  IMAD.MOV.U32 R5, RZ, RZ, R23 ;  /* 0x000000ffff057224 */ /* 0x000fe200078e0017 */
[----:B------:R-:W-:Y:S06]  /*c2d0*/  @!P0 BRA `(.L_x_171) ;  /* 0x00000000002c8947 */ /* 0x000fec0003800000 */
        /* <DEDUP_REMOVED lines=9> */
[----:B------:R-:W-:-:S04]  /*c370*/  IMAD.WIDE.U32.X R4, R23, UR7, R4, P1 ;  /* 0x0000000717047c25 */ /* 0x000fc800088e0404 */
[----:B------:R-:W-:-:S07]  /*c380*/  IMAD.MOV.U32 R6, RZ, RZ, R4 ;  /* 0x000000ffff067224 */ /* 0x000fce00078e0004 */
.L_x_171:
[----:B------:R-:W-:Y:S01]  /*c390*/  ULDC UR5, c[0x0][0x648] ;  /* 0x0001920000057ab9 */ /* 0x000fe20000000800 */
[----:B------:R-:W-:Y:S01]  /*c3a0*/  LOP3.LUT R4, R22, UR17, RZ, 0xc0, !PT ;  /* 0x0000001116047c12 */ /* 0x000fe2000f8ec0ff */
[----:B------:R-:W-:Y:S01]  /*c3b0*/  ULDC UR6, c[0x0][0x610] ;  /* 0x0001840000067ab9 */ /* 0x000fe20000000800 */
[----:B------:R-:W-:Y:S01]  /*c3c0*/  SHF.R.U64 R5, R6, UR5, R5 ;  /* 0x0000000506057c19 */ /* 0x000fe20008001205 */
[----:B------:R-:W-:Y:S01]  /*c3d0*/  ULDC UR5, c[0x0][0x638] ;  /* 0x00018e0000057ab9 */ /* 0x000fe20000000800 */
[----:B------:R-:W-:-:S03]  /*c3e0*/  LOP3.LUT R21, R21, UR4, RZ, 0xc0, !PT ;  /* 0x0000000415157c12 */ /* 0x000fc6000f8ec0ff */
[----:B------:R-:W-:Y:S02]  /*c3f0*/  IMAD.MOV R7, RZ, RZ, -R5 ;  /* 0x000000ffff077224 */ /* 0x000fe400078e0a05 */
[----:B------:R-:W-:Y:S02]  /*c400*/  IMAD R4, R5, UR18, R4 ;  /* 0x0000001205047c24 */ /* 0x000fe4000f8e0204 */
[----:B------:R-:W-:Y:S01]  /*c410*/  IMAD R20, R7, UR5, R20 ;  /* 0x0000000507147c24 */ /* 0x000fe2000f8e0214 */
[----:B------:R-:W-:Y:S01]  /*c420*/  ULDC UR5, c[0x0][0x600] ;  /* 0x0001800000057ab9 */ /* 0x000fe20000000800 */
[----:B------:R-:W-:Y:S02]  /*c430*/  IMAD R15, R4, UR6, R15 ;  /* 0x00000006040f7c24 */ /* 0x000fe4000f8e020f */
[----:B------:R-:W-:Y:S02]  /*c440*/  IMAD R6, R20, UR5, R21 ;  /* 0x0000000514067c24 */ /* 0x000fe4000f8e0215 */
[----:B------:R-:W-:-:S03]  /*c450*/  IMAD.MOV.U32 R4, RZ, RZ, 0x1 ;  /* 0x00000001ff047424 */ /* 0x000fc600078e00ff */
[----:B------:R-:W-:Y:S02]  /*c460*/  SEL R20, R6, R15, !P2 ;  /* 0x0000000f06147207 */ /* 0x000fe40005000000 */
[----:B------:R-:W-:Y:S01]  /*c470*/  SEL R21, R15, R6, !P2 ;  /* 0x000000060f157207 */ /* 0x000fe20005000000 */
[----:B------:R-:W-:-:S07]  /*c480*/  IMAD.MOV.U32 R6, RZ, RZ, R14 ;  /* 0x000000ffff067224 */ /* 0x000fce00078e000e */
.L_x_169:
[----:B------:R-:W-:Y:S05]  /*c490*/  BSYNC B1 ;  /* 0x0000000000017941 */ /* 0x000fea0003800000 */
.L_x_168:
[----:B------:R-:W-:-:S13]  /*c4a0*/  LOP3.LUT P0, RZ, R4, 0xff, RZ, 0xc0, !PT ;  /* 0x000000ff04ff7812 */ /* 0x000fda000780c0ff */
[----:B------:R-:W-:Y:S05]  /*c4b0*/  @P0 BRA `(.L_x_172) ;  /* 0xfffffff400400947 */ /* 0x000fea000383ffff */
[----:B------:R-:W-:Y:S05]  /*c4c0*/  BSYNC B0 ;  /* 0x0000000000007941 */ /* 0x000fea0003800000 */
.L_x_161:
[----:B------:R-:W-:-:S03]  /*c4d0*/  UMOV UR5, 0xffffffff ;  /* 0xffffffff00057882 */ /* 0x000fc60000000000 */
[----:B------:R-:W-:Y:S05]  /*c4e0*/  BRA.DIV UR5, `(.L_x_173) ;  /* 0x0000000a05387947 */ /* 0x000fea000b800000 */
[----:B------:R-:W-:-:S13]  /*c4f0*/  ELECT P6, URZ, PT ;  /* 0x00000000003f782f */ /* 0x000fda00038c0000 */
.L_x_195:
[----:B------:R-:W-:Y:S04]  /*c500*/  BSSY B0, `(.L_x_174) ;  /* 0x0000073000007945 */ /* 0x000fe80003800000 */
[----:B------:R-:W-:Y:S05]  /*c510*/  @!P6 BRA `(.L_x_175) ;  /* 0x0000000400c4e947 */ /* 0x000fea0003800000 */
[----:B------:R-:W-:-:S04]  /*c520*/  LOP3.LUT R19, R19, 0x2, RZ, 0xfc, !PT ;  /* 0x0000000213137812 */ /* 0x000fc800078efcff */
[----:B------:R-:W-:-:S13]  /*c530*/  ISETP.NE.AND P0, PT, R19, 0x3, PT ;  /* 0x000000031300780c */ /* 0x000fda0003f05270 */
[----:B------:R-:W-:Y:S05]  /*c540*/  @!P0 BRA `(.L_x_176) ;  /* 0x0000000000048947 */ /* 0x000fea0003800000 */
[----:B------:R-:W-:Y:S01]  /*c550*/  BPT.TRAP 0x1 ;  /* 0x000000040000795c */ /* 0x000fe20000300000 */
.L_x_176:
[----:B------:R-:W0:Y:S01]  /*c560*/  S2R R5, SR_CgaCtaId ;  /* 0x0000000000057919 */ /* 0x000e220000008800 */
[----:B------:R-:W-:Y:S02]  /*c570*/  MOV R2, 0x400 ;  /* 0x0000040000027802 */ /* 0x000fe40000000f00 */
[----:B------:R-:W-:Y:S02]  /*c580*/  SHF.L.U32 R4, R0, 0x1f, RZ ;  /* 0x0000001f00047819 */ /* 0x000fe400000006ff */
[----:B0-----:R-:W-:-:S05]  /*c590*/  LEA R2, R5, R2, 0x18 ;  /* 0x0000000205027211 */ /* 0x001fca00078ec0ff */
[----:B------:R-:W-:-:S04]  /*c5a0*/  VIADD R2, R2, 0x60 ;  /* 0x0000006002027836 */ /* 0x000fc80000000000 */
[C---:B------:R-:W-:Y:S02]  /*c5b0*/  IMAD R7, R3.reuse, 0x8, R2 ;  /* 0x0000000803077824 */ /* 0x040fe400078e0202 */
[----:B------:R-:W-:Y:S02]  /*c5c0*/  VIADD R3, R3, 0x1 ;  /* 0x0000000103037836 */ /* 0x000fe40000000000 */
[----:B------:R-:W0:Y:S03]  /*c5d0*/  SYNCS.PHASECHK.TRANS64.TRYWAIT P0, [R7+URZ], R4 ;  /* 0x00000004070075a7 */ /* 0x000e26000800017f */
[----:B------:R-:W-:-:S04]  /*c5e0*/  ISETP.NE.AND P1, PT, R3, 0xc, PT ;  /* 0x0000000c0300780c */ /* 0x000fc80003f25270 */
[----:B------:R-:W-:Y:S02]  /*c5f0*/  SEL R5, RZ, 0x1, P1 ;  /* 0x00000001ff057807 */ /* 0x000fe40000800000 */
[----:B------:R-:W-:Y:S02]  /*c600*/  SEL R3, R3, RZ, P1 ;  /* 0x000000ff03037207 */ /* 0x000fe40000800000 */
[----:B------:R-:W-:-:S03]  /*c610*/  LOP3.LUT R6, R0, R5, RZ, 0x3c, !PT ;  /* 0x0000000500067212 */ /* 0x000fc600078e3cff */
[----:B------:R-:W-:Y:S01]  /*c620*/  IMAD R8, R3, 0x8, R2 ;  /* 0x0000000803087824 */ /* 0x000fe200078e0202 */
[----:B------:R-:W-:Y:S01]  /*c630*/  SHF.L.U32 R5, R6, 0x1f, RZ ;  /* 0x0000001f06057819 */ /* 0x000fe200000006ff */
[----:B0-----:R-:W-:Y:S06]  /*c640*/  @!P0 BRA `(.L_x_177) ;  /* 0x0000000800008947 */ /* 0x001fec0003800000 */
.L_x_196:
[----:B------:R-:W1:Y:S01]  /*c650*/  SYNCS.PHASECHK.TRANS64.TRYWAIT P0, [R8+URZ], R5 ;  /* 0x00000005080075a7 */ /* 0x000e62000800017f */
[----:B------:R-:W-:-:S05]  /*c660*/  VIADD R0, R3, 0x1 ;  /* 0x0000000103007836 */ /* 0x000fca0000000000 */
[----:B------:R-:W-:-:S04]  /*c670*/  ISETP.NE.AND P1, PT, R0, 0xc, PT ;  /* 0x0000000c0000780c */ /* 0x000fc80003f25270 */
[----:B------:R-:W-:Y:S02]  /*c680*/  SEL R3, RZ, 0x1, P1 ;  /* 0x00000001ff037807 */ /* 0x000fe40000800000 */
[----:B0-----:R-:W-:Y:S02]  /*c690*/  SEL R7, R0, RZ, P1 ;  /* 0x000000ff00077207 */ /* 0x001fe40000800000 */
[----:B------:R-:W-:-:S03]  /*c6a0*/  LOP3.LUT R6, R6, R3, RZ, 0x3c, !PT ;  /* 0x0000000306067212 */ /* 0x000fc600078e3cff */
[----:B------:R-:W-:Y:S01]  /*c6b0*/  IMAD R9, R7, 0x8, R2 ;  /* 0x0000000807097824 */ /* 0x000fe200078e0202 */
[----:B------:R-:W-:Y:S01]  /*c6c0*/  SHF.L.U32 R4, R6, 0x1f, RZ ;  /* 0x0000001f06047819 */ /* 0x000fe200000006ff */
[----:B-1----:R-:W-:Y:S06]  /*c6d0*/  @!P0 BRA `(.L_x_178) ;  /* 0x0000000400f08947 */ /* 0x002fec0003800000 */
.L_x_197:
[----:B------:R-:W1:Y:S01]  /*c6e0*/  SYNCS.PHASECHK.TRANS64.TRYWAIT P0, [R9+URZ], R4 ;  /* 0x00000004090075a7 */ /* 0x000e62000800017f */
[----:B------:R-:W-:-:S05]  /*c6f0*/  VIADD R0, R7, 0x1 ;  /* 0x0000000107007836 */ /* 0x000fca0000000000 */
[----:B------:R-:W-:-:S04]  /*c700*/  ISETP.NE.AND P1, PT, R0, 0xc, PT ;  /* 0x0000000c0000780c */ /* 0x000fc80003f25270 */
[----:B------:R-:W-:Y:S02]  /*c710*/  SEL R3, RZ, 0x1, P1 ;  /* 0x00000001ff037807 */ /* 0x000fe40000800000 */
[----:B------:R-:W-:Y:S02]  /*c720*/  SEL R7, R0, RZ, P1 ;  /* 0x000000ff00077207 */ /* 0x000fe40000800000 */
[----:B------:R-:W-:-:S03]  /*c730*/  LOP3.LUT R6, R6, R3, RZ, 0x3c, !PT ;  /* 0x0000000306067212 */ /* 0x000fc600078e3cff */
[----:B0-----:R-:W-:Y:S01]  /*c740*/  IMAD R8, R7, 0x8, R2 ;  /* 0x0000000807087824 */ /* 0x001fe200078e0202 */
[----:B------:R-:W-:Y:S01]  /*c750*/  SHF.L.U32 R5, R6, 0x1f, RZ ;  /* 0x0000001f06057819 */ /* 0x000fe200000006ff */
[----:B-1----:R-:W-:Y:S06]  /*c760*/  @!P0 BRA `(.L_x_179) ;  /* 0x0000000400e08947 */ /* 0x002fec0003800000 */
.L_x_198:
        /* <DEDUP_REMOVED lines=9> */
.L_x_199:
        /* <DEDUP_REMOVED lines=9> */
.L_x_200:
        /* <DEDUP_REMOVED lines=9> */
.L_x_201:
        /* <DEDUP_REMOVED lines=9> */
.L_x_202:
        /* <DEDUP_REMOVED lines=9> */
.L_x_203:
        /* <DEDUP_REMOVED lines=9> */
.L_x_204:
[----:B------:R-:W1:Y:S01]  /*cad0*/  SYNCS.PHASECHK.TRANS64.TRYWAIT P0, [R8+URZ], R5 ;  /* 0x00000005080075a7 */ /* 0x000e62000800017f */
[----:B------:R-:W-:-:S05]  /*cae0*/  VIADD R0, R7, 0x1 ;  /* 0x0000000107007836 */ /* 0x000fca0000000000 */
[----:B------:R-:W-:-:S04]  /*caf0*/  ISETP.NE.AND P1, PT, R0, 0xc, PT ;  /* 0x0000000c0000780c */ /* 0x000fc80003f25270 */
[----:B------:R-:W-:Y:S02]  /*cb00*/  SEL R3, RZ, 0x1, P1 ;  /* 0x00000001ff037807 */ /* 0x000fe40000800000 */
[----:B------:R-:W-:Y:S02]  /*cb10*/  SEL R7, R0, RZ, P1 ;  /* 0x000000ff00077207 */ /* 0x000fe40000800000 */
[----:B0-----:R-:W-:-:S03]  /*cb20*/  LOP3.LUT R9, R6, R3, RZ, 0x3c, !PT ;  /* 0x0000000306097212 */ /* 0x001fc600078e3cff */
[----:B------:R-:W-:Y:S01]  /*cb30*/  IMAD R11, R7, 0x8, R2 ;  /* 0x00000008070b7824 */ /* 0x000fe200078e0202 */
[----:B------:R-:W-:Y:S01]  /*cb40*/  SHF.L.U32 R6, R9, 0x1f, RZ ;  /* 0x0000001f09067819 */ /* 0x000fe200000006ff */
[----:B-1----:R-:W-:Y:S06]  /*cb50*/  @!P0 BRA `(.L_x_186) ;  /* 0x0000000400708947 */ /* 0x002fec0003800000 */
.L_x_205:
[----:B------:R-:W1:Y:S01]  /*cb60*/  SYNCS.PHASECHK.TRANS64.TRYWAIT P0, [R11+URZ], R6 ;  /* 0x000000060b0075a7 */ /* 0x000e62000800017f */
[----:B------:R-:W-:-:S05]  /*cb70*/  VIADD R0, R7, 0x1 ;  /* 0x0000000107007836 */ /* 0x000fca0000000000 */
[----:B------:R-:W-:-:S04]  /*cb80*/  ISETP.NE.AND P1, PT, R0, 0xc, PT ;  /* 0x0000000c0000780c */ /* 0x000fc80003f25270 */
[----:B------:R-:W-:Y:S02]  /*cb90*/  SEL R4, RZ, 0x1, P1 ;  /* 0x00000001ff047807 */ /* 0x000fe40000800000 */
[----:B------:R-:W-:Y:S02]  /*cba0*/  SEL R3, R0, RZ, P1 ;  /* 0x000000ff00037207 */ /* 0x000fe40000800000 */
[----:B------:R-:W-:Y:S01]  /*cbb0*/  LOP3.LUT R0, R9, R4, RZ, 0x3c, !PT ;  /* 0x0000000409007212 */ /* 0x000fe200078e3cff */
[----:B-1----:R-:W-:Y:S06]  /*cbc0*/  @!P0 BRA `(.L_x_187) ;  /* 0x0000000400688947 */ /* 0x002fec0003800000 */
.L_x_206:
[----:B------:R-:W-:Y:S01]  /*cbd0*/  IMAD R3, R3, 0x8, R2 ;  /* 0x0000000803037824 */ /* 0x000fe200078e0202 */
[----:B------:R-:W-:-:S07]  /*cbe0*/  SHF.L.U32 R0, R0, 0x1f, RZ ;  /* 0x0000001f00007819 */ /* 0x000fce00000006ff */
.L_x_188:
[----:B--2---:R2:W3:Y:S02]  /*cbf0*/  SYNCS.PHASECHK.TRANS64.TRYWAIT P0, [R3+URZ], R0 ;  /* 0x00000000030075a7 */ /* 0x0044e4000800017f */
[----:B---3--:R-:W-:Y:S05]  /*cc00*/  @!P0 NANOSLEEP.SYNCS 0x989680 ;  /* 0x009896800000895d */ /* 0x008fea0003900000 */
[----:B------:R-:W3:Y:S02]  /*cc10*/  @!P0 SYNCS.PHASECHK.TRANS64 P0, [R3+URZ], R0 ;  /* 0x00000000030085a7 */ /* 0x000ee4000800007f */
[----:B---3--:R-:W-:Y:S05]  /*cc20*/  @!P0 BRA `(.L_x_188) ;  /* 0xfffffffc00f08947 */ /* 0x008fea000383ffff */
.L_x_175:
[----:B------:R-:W-:Y:S05]  /*cc30*/  BSYNC B0 ;  /* 0x0000000000007941 */ /* 0x000fea0003800000 */
.L_x_174:
[----:B------:R-:W-:Y:S05]  /*cc40*/  EXIT ;  /* 0x000000000000794d */ /* 0x000fea0003800000 */
.L_x_22:
[----:B-1----:R1:W2:Y:S02]  /*cc50*/  SYNCS.PHASECHK.TRANS64.TRYWAIT P1, [R3+URZ], R0 ;  /* 0x00000000030075a7 */ /* 0x0022a4000802017f */
[----:B--2---:R-:W-:Y:S05]  /*cc60*/  @!P1 NANOSLEEP.SYNCS 0x989680 ;  /* 0x009896800000995d */ /* 0x004fea0003900000 */
[----:B------:R-:W2:Y:S02]  /*cc70*/  @!P1 SYNCS.PHASECHK.TRANS64 P1, [R3+URZ], R0 ;  /* 0x00000000030095a7 */ /* 0x000ea4000802007f */
[----:B--2---:R-:W-:Y:S05]  /*cc80*/  @!P1 BRA `(.L_x_22) ;  /* 0xfffffffc00f09947 */ /* 0x004fea000383ffff */
[----:B------:R-:W-:Y:S05]  /*cc90*/  BRA `(.L_x_21) ;  /* 0xffffff48007c7947 */ /* 0x000fea000383ffff */
.L_x_27:
[----:B-1----:R-:W-:-:S04]  /*cca0*/  IMAD.U32 R5, RZ, RZ, UR7 ;  /* 0x00000007ff057e24 */ /* 0x002fc8000f8e00ff */
[----:B------:R1:W2:Y:S03]  /*ccb0*/  SYNCS.PHASECHK.TRANS64.TRYWAIT P1, [R5+URZ], R4 ;  /* 0x00000004050075a7 */ /* 0x0002a6000802017f */
[----:B--2---:R-:W-:Y:S05]  /*ccc0*/  @!P1 NANOSLEEP.SYNCS 0x989680 ;  /* 0x009896800000995d */ /* 0x004fea0003900000 */
[----:B------:R-:W2:Y:S02]  /*ccd0*/  @!P1 SYNCS.PHASECHK.TRANS64 P1, [R5+URZ], R4 ;  /* 0x00000004050095a7 */ /* 0x000ea4000802007f */
[----:B--2---:R-:W-:Y:S05]  /*cce0*/  @!P1 BRA `(.L_x_27) ;  /* 0xfffffffc00ec9947 */ /* 0x004fea000383ffff */
[----:B------:R-:W-:Y:S05]  /*ccf0*/  BRA `(.L_x_26) ;  /* 0xffffff4c00487947 */ /* 0x000fea000383ffff */
.L_x_162:
[----:B------:R-:W-:Y:S01]  /*cd00*/  BSSY B1, `(.L_x_189) ;  /* 0x0000006000017945 */ /* 0x000fe20003800000 */
[----:B------:R-:W-:-:S07]  /*cd10*/  IMAD.MOV.U32 R15, RZ, RZ, -0x1 ;  /* 0xffffffffff0f7424 */ /* 0x000fce00078e00ff */
[----:B------:R-:W-:Y:S05]  /*cd20*/  WARPSYNC.COLLECTIVE R15, `(.L_x_190) ;  /* 0x000000000f0c7348 */ /* 0x000fea0003c00000 */
[----:B------:R-:W-:Y:S02]  /*cd30*/  ELECT P6, UR62, PT ;  /* 0x00000000003e782f */ /* 0x000fe400038c0000 */
[----:B------:R-:W-:Y:S01]  /*cd40*/  MOV R14, UR62 ;  /* 0x0000003e000e7c02 */ /* 0x000fe20008000f00 */
[----:B------:R-:W-:Y:S10]  /*cd50*/  ENDCOLLECTIVE ;  /* 0x000000000000791b */ /* 0x000ff40003800000 */
.L_x_190:
[----:B------:R-:W-:Y:S05]  /*cd60*/  BSYNC B1 ;  /* 0x0000000000017941 */ /* 0x000fea0003800000 */
.L_x_189:
[----:B------:R-:W-:Y:S05]  /*cd70*/  BRA `(.L_x_191) ;  /* 0xffffffec001c7947 */ /* 0x000fea000383ffff */
.L_x_165:
[----:B-1----:R1:W2:Y:S02]  /*cd80*/  SYNCS.PHASECHK.TRANS64.TRYWAIT P0, [R23+URZ+0x60], R14 ;  /* 0x0000600e170075a7 */ /* 0x0022a4000800017f */
[----:B--2---:R-:W-:Y:S05]  /*cd90*/  @!P0 NANOSLEEP.SYNCS 0x989680 ;  /* 0x009896800000895d */ /* 0x004fea0003900000 */
[----:B------:R-:W2:Y:S02]  /*cda0*/  @!P0 SYNCS.PHASECHK.TRANS64 P0, [R23+URZ+0x60], R14 ;  /* 0x0000600e170085a7 */ /* 0x000ea4000800007f */
[----:B--2---:R-:W-:Y:S05]  /*cdb0*/  @!P0 BRA `(.L_x_165) ;  /* 0xfffffffc00f08947 */ /* 0x004fea000383ffff */
[----:B------:R-:W-:Y:S05]  /*cdc0*/  BRA `(.L_x_192) ;  /* 0xffffffec00547947 */ /* 0x000fea000383ffff */
.L_x_173:
[----:B------:R-:W-:Y:S01]  /*cdd0*/  BSSY B0, `(.L_x_193) ;  /* 0x0000006000007945 */ /* 0x000fe20003800000 */
[----:B------:R-:W-:-:S07]  /*cde0*/  IMAD.MOV.U32 R15, RZ, RZ, -0x1 ;  /* 0xffffffffff0f7424 */ /* 0x000fce00078e00ff */
[----:B------:R-:W-:Y:S05]  /*cdf0*/  WARPSYNC.COLLECTIVE R15, `(.L_x_194) ;  /* 0x000000000f0c7348 */ /* 0x000fea0003c00000 */
[----:B------:R-:W-:Y:S02]  /*ce00*/  ELECT P6, UR62, PT ;  /* 0x00000000003e782f */ /* 0x000fe400038c0000 */
[----:B------:R-:W-:Y:S01]  /*ce10*/  MOV R14, UR62 ;  /* 0x0000003e000e7c02 */ /* 0x000fe20008000f00 */
[----:B------:R-:W-:Y:S10]  /*ce20*/  ENDCOLLECTIVE ;  /* 0x000000000000791b */ /* 0x000ff40003800000 */
.L_x_194:
[----:B------:R-:W-:Y:S05]  /*ce30*/  BSYNC B0 ;  /* 0x0000000000007941 */ /* 0x000fea0003800000 */
.L_x_193:
[----:B------:R-:W-:Y:S05]  /*ce40*/  BRA `(.L_x_195) ;  /* 0xfffffff400ac7947 */ /* 0x000fea000383ffff */
.L_x_177:
[----:B0-----:R0:W1:Y:S02]  /*ce50*/  SYNCS.PHASECHK.TRANS64.TRYWAIT P0, [R7+URZ], R4 ;  /* 0x00000004070075a7 */ /* 0x001064000800017f */
[----:B-1----:R-:W-:Y:S05]  /*ce60*/  @!P0 NANOSLEEP.SYNCS 0x989680 ;  /* 0x009896800000895d */ /* 0x002fea0003900000 */
[----:B------:R-:W1:Y:S02]  /*ce70*/  @!P0 SYNCS.PHASECHK.TRANS64 P0, [R7+URZ], R4 ;  /* 0x00000004070085a7 */ /* 0x000e64000800007f */
[----:B-1----:R-:W-:Y:S05]  /*ce80*/  @!P0 BRA `(.L_x_177) ;  /* 0xfffffffc00f08947 */ /* 0x002fea000383ffff */
[----:B------:R-:W-:Y:S05]  /*ce90*/  BRA `(.L_x_196) ;  /* 0xfffffff400ec7947 */ /* 0x000fea000383ffff */
.L_x_178:
[----:B0-----:R0:W1:Y:S02]  /*cea0*/  SYNCS.PHASECHK.TRANS64.TRYWAIT P0, [R8+URZ], R5 ;  /* 0x00000005080075a7 */ /* 0x001064000800017f */
[----:B-1----:R-:W-:Y:S05]  /*ceb0*/  @!P0 NANOSLEEP.SYNCS 0x989680 ;  /* 0x009896800000895d */ /* 0x002fea0003900000 */
[----:B------:R-:W1:Y:S02]  /*cec0*/  @!P0 SYNCS.PHASECHK.TRANS64 P0, [R8+URZ], R5 ;  /* 0x00000005080085a7 */ /* 0x000e64000800007f */
[----:B-1----:R-:W-:Y:S05]  /*ced0*/  @!P0 BRA `(.L_x_178) ;  /* 0xfffffffc00f08947 */ /* 0x002fea000383ffff */
[----:B------:R-:W-:Y:S05]  /*cee0*/  BRA `(.L_x_197) ;  /* 0xfffffff400fc7947 */ /* 0x000fea000383ffff */
.L_x_179:
[----:B0-----:R0:W1:Y:S02]  /*cef0*/  SYNCS.PHASECHK.TRANS64.TRYWAIT P0, [R9+URZ], R4 ;  /* 0x00000004090075a7 */ /* 0x001064000800017f */
[----:B-1----:R-:W-:Y:S05]  /*cf00*/  @!P0 NANOSLEEP.SYNCS 0x989680 ;  /* 0x009896800000895d */ /* 0x002fea0003900000 */
[----:B------:R-:W1:Y:S02]  /*cf10*/  @!P0 SYNCS.PHASECHK.TRANS64 P0, [R9+URZ], R4 ;  /* 0x00000004090085a7 */ /* 0x000e64000800007f */
[----:B-1----:R-:W-:Y:S05]  /*cf20*/  @!P0 BRA `(.L_x_179) ;  /* 0xfffffffc00f08947 */ /* 0x002fea000383ffff */
[----:B------:R-:W-:Y:S05]  /*cf30*/  BRA `(.L_x_198) ;  /* 0xfffffff8000c7947 */ /* 0x000fea000383ffff */
.L_x_180:
[----:B0-----:R0:W1:Y:S02]  /*cf40*/  SYNCS.PHASECHK.TRANS64.TRYWAIT P0, [R8+URZ], R5 ;  /* 0x00000005080075a7 */ /* 0x001064000800017f */
[----:B-1----:R-:W-:Y:S05]  /*cf50*/  @!P0 NANOSLEEP.SYNCS 0x989680 ;  /* 0x009896800000895d */ /* 0x002fea0003900000 */
[----:B------:R-:W1:Y:S02]  /*cf60*/  @!P0 SYNCS.PHASECHK.TRANS64 P0, [R8+URZ], R5 ;  /* 0x00000005080085a7 */ /* 0x000e64000800007f */
[----:B-1----:R-:W-:Y:S05]  /*cf70*/  @!P0 BRA `(.L_x_180) ;  /* 0xfffffffc00f08947 */ /* 0x002fea000383ffff */
[----:B------:R-:W-:Y:S05]  /*cf80*/  BRA `(.L_x_199) ;  /* 0xfffffff8001c7947 */ /* 0x000fea000383ffff */
.L_x_181:
[----:B0-----:R0:W1:Y:S02]  /*cf90*/  SYNCS.PHASECHK.TRANS64.TRYWAIT P0, [R9+URZ], R4 ;  /* 0x00000004090075a7 */ /* 0x001064000800017f */
[----:B-1----:R-:W-:Y:S05]  /*cfa0*/  @!P0 NANOSLEEP.SYNCS 0x989680 ;  /* 0x009896800000895d */ /* 0x002fea0003900000 */
[----:B------:R-:W1:Y:S02]  /*cfb0*/  @!P0 SYNCS.PHASECHK.TRANS64 P0, [R9+URZ], R4 ;  /* 0x00000004090085a7 */ /* 0x000e64000800007f */
[----:B-1----:R-:W-:Y:S05]  /*cfc0*/  @!P0 BRA `(.L_x_181) ;  /* 0xfffffffc00f08947 */ /* 0x002fea000383ffff */
[----:B------:R-:W-:Y:S05]  /*cfd0*/  BRA `(.L_x_200) ;  /* 0xfffffff8002c7947 */ /* 0x000fea000383ffff */
.L_x_182:
[----:B0-----:R0:W1:Y:S02]  /*cfe0*/  SYNCS.PHASECHK.TRANS64.TRYWAIT P0, [R8+URZ], R5 ;  /* 0x00000005080075a7 */ /* 0x001064000800017f */
[----:B-1----:R-:W-:Y:S05]  /*cff0*/  @!P0 NANOSLEEP.SYNCS 0x989680 ;  /* 0x009896800000895d */ /* 0x002fea0003900000 */
[----:B------:R-:W1:Y:S02]  /*d000*/  @!P0 SYNCS.PHASECHK.TRANS64 P0, [R8+URZ], R5 ;  /* 0x00000005080085a7 */ /* 0x000e64000800007f */
[----:B-1----:R-:W-:Y:S05]  /*d010*/  @!P0 BRA `(.L_x_182) ;  /* 0xfffffffc00f08947 */ /* 0x002fea000383ffff */
[----:B------:R-:W-:Y:S05]  /*d020*/  BRA `(.L_x_201) ;  /* 0xfffffff8003c7947 */ /* 0x000fea000383ffff */
.L_x_183:
[----:B0-----:R0:W1:Y:S02]  /*d030*/  SYNCS.PHASECHK.TRANS64.TRYWAIT P0, [R9+URZ], R4 ;  /* 0x00000004090075a7 */ /* 0x001064000800017f */
[----:B-1----:R-:W-:Y:S05]  /*d040*/  @!P0 NANOSLEEP.SYNCS 0x989680 ;  /* 0x009896800000895d */ /* 0x002fea0003900000 */
[----:B------:R-:W1:Y:S02]  /*d050*/  @!P0 SYNCS.PHASECHK.TRANS64 P0, [R9+URZ], R4 ;  /* 0x00000004090085a7 */ /* 0x000e64000800007f */
[----:B-1----:R-:W-:Y:S05]  /*d060*/  @!P0 BRA `(.L_x_183) ;  /* 0xfffffffc00f08947 */ /* 0x002fea000383ffff */
[----:B------:R-:W-:Y:S05]  /*d070*/  BRA `(.L_x_202) ;  /* 0xfffffff8004c7947 */ /* 0x000fea000383ffff */
.L_x_184:
[----:B0-----:R0:W1:Y:S02]  /*d080*/  SYNCS.PHASECHK.TRANS64.TRYWAIT P0, [R8+URZ], R5 ;  /* 0x00000005080075a7 */ /* 0x001064000800017f */
[----:B-1----:R-:W-:Y:S05]  /*d090*/  @!P0 NANOSLEEP.SYNCS 0x989680 ;  /* 0x009896800000895d */ /* 0x002fea0003900000 */
[----:B------:R-:W1:Y:S02]  /*d0a0*/  @!P0 SYNCS.PHASECHK.TRANS64 P0, [R8+URZ], R5 ;  /* 0x00000005080085a7 */ /* 0x000e64000800007f */
[----:B-1----:R-:W-:Y:S05]  /*d0b0*/  @!P0 BRA `(.L_x_184) ;  /* 0xfffffffc00f08947 */ /* 0x002fea000383ffff */
[----:B------:R-:W-:Y:S05]  /*d0c0*/  BRA `(.L_x_203) ;  /* 0xfffffff8005c7947 */ /* 0x000fea000383ffff */
.L_x_185:
[----:B0-----:R0:W1:Y:S02]  /*d0d0*/  SYNCS.PHASECHK.TRANS64.TRYWAIT P0, [R9+URZ], R4 ;  /* 0x00000004090075a7 */ /* 0x001064000800017f */
[----:B-1----:R-:W-:Y:S05]  /*d0e0*/  @!P0 NANOSLEEP.SYNCS 0x989680 ;  /* 0x009896800000895d */ /* 0x002fea0003900000 */
[----:B------:R-:W1:Y:S02]  /*d0f0*/  @!P0 SYNCS.PHASECHK.TRANS64 P0, [R9+URZ], R4 ;  /* 0x00000004090085a7 */ /* 0x000e64000800007f */
[----:B-1----:R-:W-:Y:S05]  /*d100*/  @!P0 BRA `(.L_x_185) ;  /* 0xfffffffc00f08947 */ /* 0x002fea000383ffff */
[----:B------:R-:W-:Y:S05]  /*d110*/  BRA `(.L_x_204) ;  /* 0xfffffff8006c7947 */ /* 0x000fea000383ffff */
.L_x_186:
[----:B0-----:R0:W1:Y:S02]  /*d120*/  SYNCS.PHASECHK.TRANS64.TRYWAIT P0, [R8+URZ], R5 ;  /* 0x00000005080075a7 */ /* 0x001064000800017f */
[----:B-1----:R-:W-:Y:S05]  /*d130*/  @!P0 NANOSLEEP.SYNCS 0x989680 ;  /* 0x009896800000895d */ /* 0x002fea0003900000 */
[----:B------:R-:W1:Y:S02]  /*d140*/  @!P0 SYNCS.PHASECHK.TRANS64 P0, [R8+URZ], R5 ;  /* 0x00000005080085a7 */ /* 0x000e64000800007f */
[----:B-1----:R-:W-:Y:S05]  /*d150*/  @!P0 BRA `(.L_x_186) ;  /* 0xfffffffc00f08947 */ /* 0x002fea000383ffff */
[----:B------:R-:W-:Y:S05]  /*d160*/  BRA `(.L_x_205) ;  /* 0xfffffff8007c7947 */ /* 0x000fea000383ffff */
.L_x_187:
[----:B-1----:R1:W2:Y:S02]  /*d170*/  SYNCS.PHASECHK.TRANS64.TRYWAIT P0, [R11+URZ], R6 ;  /* 0x000000060b0075a7 */ /* 0x0022a4000800017f */
[----:B--2---:R-:W-:Y:S05]  /*d180*/  @!P0 NANOSLEEP.SYNCS 0x989680 ;  /* 0x009896800000895d */ /* 0x004fea0003900000 */
[----:B------:R-:W2:Y:S02]  /*d190*/  @!P0 SYNCS.PHASECHK.TRANS64 P0, [R11+URZ], R6 ;  /* 0x000000060b0085a7 */ /* 0x000ea4000800007f */
[----:B--2---:R-:W-:Y:S05]  /*d1a0*/  @!P0 BRA `(.L_x_187) ;  /* 0xfffffffc00f08947 */ /* 0x004fea000383ffff */
[----:B------:R-:W-:Y:S05]  /*d1b0*/  BRA `(.L_x_206) ;  /* 0xfffffff800847947 */ /* 0x000fea000383ffff */
.L_x_207:
[----:B------:R-:W-:-:S00]  /*d1c0*/  BRA `(.L_x_207) ;  /* 0xfffffffc00fc7947 */ /* 0x000fc0000383ffff */
[----:B------:R-:W-:-:S00]  /*d1d0*/  NOP ;  /* 0x0000000000007918 */ /* 0x000fc00000000000 */
        /* <DEDUP_REMOVED lines=10> */
.L_x_208:


//--------------------- .nv.global.init           --------------------------
	.section	.nv.global.init,"aw",@progbits
.nv.global.init:
	.type		$str$22,@object
	.size		$str$22,($str$23 - $str$22)
$str$22:
        /*0000*/ 	.byte	0x6b, 0x5f, 0x74, 0x69, 0x6c, 0x65, 0x5f, 0x63, 0x6f, 0x75, 0x6e, 0x74, 0x20, 0x3e, 0x3d, 0x20
        /*0010*/ 	.byte	0x31, 0x00
	.type		$str$23,@object
	.size		$str$23,(__unnamed_1 - $str$23)
$str$23:
        /*0012*/ 	.byte	0x2f, 0x74, 0x6d, 0x70, 0x2f, 0x63, 0x75, 0x74, 0x6c, 0x61, 0x73, 0x73, 0x5f, 0x73, 0x77, 0x65
        /*0022*/ 	.byte	0x65, 0x70, 0x5f, 0x73, 0x72, 0x63, 0x2f, 0x69, 0x6e, 0x63, 0x6c, 0x75, 0x64, 0x65, 0x2f, 0x63
        /*0032*/ 	.byte	0x75, 0x74, 0x6c, 0x61, 0x73, 0x73, 0x2f, 0x67, 0x65, 0x6d, 0x6d, 0x2f, 0x63, 0x6f, 0x6c, 0x6c
        /*0042*/ 	.byte	0x65, 0x63, 0x74, 0x69, 0x76, 0x65, 0x2f, 0x73, 0x6d, 0x39, 0x30, 0x5f, 0x6d, 0x6d, 0x61, 0x5f
        /*0052*/ 	.byte	0x74, 0x6d, 0x61, 0x5f, 0x67, 0x6d, 0x6d, 0x61, 0x5f, 0x73, 0x73, 0x5f, 0x77, 0x61, 0x72, 0x70
        /*0062*/ 	.byte	0x73, 0x70, 0x65, 0x63, 0x69, 0x61, 0x6c, 0x69, 0x7a, 0x65, 0x64, 0x2e, 0x68, 0x70, 0x70, 0x00
	.type		__unnamed_1,@object
	.size		__unnamed_1,(.L_0 - __unnamed_1)
__unnamed_1:
        /*0072*/ 	.byte	0x76, 0x6f, 0x69, 0x64, 0x20, 0x63, 0x75, 0x74, 0x6c, 0x61, 0x73, 0x73, 0x3a, 0x3a, 0x67, 0x65
        /* <DEDUP_REMOVED lines=172> */
        /*0b42*/ 	.byte	0x64, 0x65, 0x6e, 0x74, 0x69, 0x74, 0x79, 0x5d, 0x00
.L_0:


//--------------------- .nv.shared._ZN7cutlass13device_kernelINS_4gemm6kernel13GemmUniversalIN4cute5tupleIJiiiiEEENS1_10collective13CollectiveMmaINS1_34MainloopSm90TmaGmmaWarpSpecializedILi12ENS5_IJNS4_1CILi2EEENSA_ILi1EEESC_EEENS1_35KernelTmaWarpSpecializedCooperativeEEENS5_IJNSA_ILi512EEENSA_ILi64EEENSA_ILi32EEEEEEaNS5_IJlSC_lEEEaSK_NS4_8TiledMMAINS4_8MMA_AtomIJNS4_4SM904GMMA26MMA_64x64x32_S32S8S8_SS_TNEEEENS4_6LayoutISD_NS5_IJSC_NSA_ILi0EEESS_EEEEENS5_IJNS4_10UnderscoreESV_SV_EEEEENS4_13SM90_TMA_LOADENS4_14ComposedLayoutINS4_7SwizzleILi1ELi4ELi3EEENS4_18smem_ptr_flag_bitsILi8EEENSR_INS5_IJNSA_ILi8EEESI_EEENS5_IJSI_SC_EEEEEEEvNS4_8identityENS4_23SM90_TMA_LOAD_MULTICASTES18_vS19_EENS_8epilogue10collective6detail29Sm90TmaWarpSpecializedAdapterINS1D_15DefaultEpilogueIaSK_SK_NS1C_6thread17LinearCombinationIaLi1EiiLNS1H_9ScaleType4KindE0ELNS_15FloatRoundStyleE2EaEENS1_15EpilogueDefaultEEEEEvvEEEEvNT_6ParamsE --------------------------
	.section	.nv.shared._ZN7cutlass13device_kernelINS_4gemm6kernel13GemmUniversalIN4cute5tupleIJiiiiEEENS1_10collective13CollectiveMmaINS1_34MainloopSm90TmaGmmaWarpSpecializedILi12ENS5_IJNS4_1CILi2EEENSA_ILi1EEESC_EEENS1_35KernelTmaWarpSpecializedCooperativeEEENS5_IJNSA_ILi512EEENSA_ILi64EEENSA_ILi32EEEEEEaNS5_IJlSC_lEEEaSK_NS4_8TiledMMAINS4_8MMA_AtomIJNS4_4SM904GMMA26MMA_64x64x32_S32S8S8_SS_TNEEEENS4_6LayoutISD_NS5_IJSC_NSA_ILi0EEESS_EEEEENS5_IJNS4_10UnderscoreESV_SV_EEEEENS4_13SM90_TMA_LOADENS4_14ComposedLayoutINS4_7SwizzleILi1ELi4ELi3EEENS4_18smem_ptr_flag_bitsILi8EEENSR_INS5_IJNSA_ILi8EEESI_EEENS5_IJSI_SC_EEEEEEEvNS4_8identityENS4_23SM90_TMA_LOAD_MULTICASTES18_vS19_EENS_8epilogue10collective6detail29Sm90TmaWarpSpecializedAdapterINS1D_15DefaultEpilogueIaSK_SK_NS1C_6thread17LinearCombinationIaLi1EiiLNS1H_9ScaleType4KindE0ELNS_15FloatRoundStyleE2EaEENS1_15EpilogueDefaultEEEEEvvEEEEvNT_6ParamsE,"aw",@nobits
	.sectionflags	@""
	.align	16
	.zero		1024


//--------------------- .nv.shared.reserved.0     --------------------------
	.section	.nv.shared.reserved.0,"aw",@nobits
	.weak		__nv_reservedSMEM_offset_0_alias
	.size		__nv_reservedSMEM_offset_0_alias, 0, 0
	.other		__nv_reservedSMEM_offset_0_alias,@"STO_CUDA_RESERVED_SHARED STV_DEFAULT"
__nv_reservedSMEM_offset_0_alias:
	.zero		0


//--------------------- .nv.global                --------------------------
	.section	.nv.global,"aw",@nobits
.nv.global:
	.type		_ZN40_INTERNAL_42ad100b_4_k_cu_a9025b51_171374cute1_E,@object
	.size		_ZN40_INTERNAL_42ad100b_4_k_cu_a9025b51_171374cute1_E,(_ZN40_INTERNAL_42ad100b_4_k_cu_a9025b51_171374cuda3std3__45__cpo6cbeginE - _ZN40_INTERNAL_42ad100b_4_k_cu_a9025b51_171374cute1_E)
_ZN40_INTERNAL_42ad100b_4_k_cu_a9025b51_171374cute1_E:
	.zero		1
	.type		_ZN40_INTERNAL_42ad100b_4_k_cu_a9025b51_171374cuda3std3__45__cpo6cbeginE,@object
	.size		_ZN40_INTERNAL_42ad100b_4_k_cu_a9025b51_171374cuda3std3__45__cpo6cbeginE,(_ZN40_INTERNAL_42ad100b_4_k_cu_a9025b51_171374cuda3std3__48in_placeE - _ZN40_INTERNAL_42ad100b_4_k_cu_a9025b51_171374cuda3std3__45__cpo6cbeginE)
_ZN40_INTERNAL_42ad100b_4_k_cu_a9025b51_171374cuda3std3__45__cpo6cbeginE:
	.zero		1
	.type		_ZN40_INTERNAL_42ad100b_4_k_cu_a9025b51_171374cuda3std3__48in_placeE,@object
	.size		_ZN40_INTERNAL_42ad100b_4_k_cu_a9025b51_171374cuda3std3__48in_placeE,(_ZN40_INTERNAL_42ad100b_4_k_cu_a9025b51_171374cuda3std6ranges3__45__cpo9iter_moveE - _ZN40_INTERNAL_42ad100b_4_k_cu_a9025b51_171374cuda3std3__48in_placeE)
_ZN40_INTERNAL_42ad100b_4_k_cu_a9025b51_171374cuda3std3__48in_placeE:
	.zero		1
	.type		_ZN40_INTERNAL_42ad100b_4_k_cu_a9025b51_171374cuda3std6ranges3__45__cpo9iter_moveE,@object
	.size		_ZN40_INTERNAL_42ad100b_4_k_cu_a9025b51_171374cuda3std6ranges3__45__cpo9iter_moveE,(_ZN40_INTERNAL_42ad100b_4_k_cu_a9025b51_171374cuda3std3__45__cpo5beginE - _ZN40_INTERNAL_42ad100b_4_k_cu_a9025b51_171374cuda3std6ranges3__45__cpo9iter_moveE)
_ZN40_INTERNAL_42ad100b_4_k_cu_a9025b51_171374cuda3std6ranges3__45__cpo9iter_moveE:
	.zero		1
	.type		_ZN40_INTERNAL_42ad100b_4_k_cu_a9025b51_171374cuda3std3__45__cpo5beginE,@object
	.size		_ZN40_INTERNAL_42ad100b_4_k_cu_a9025b51_171374cuda3std3__45__cpo5beginE,(_ZN40_INTERNAL_42ad100b_4_k_cu_a9025b51_171374cuda3std3__442_GLOBAL__N__42ad100b_4_k_cu_a9025b51_171376ignoreE - _ZN40_INTERNAL_42ad100b_4_k_cu_a9025b51_171374cuda3std3__45__cpo5beginE)
_ZN40_INTERNAL_42ad100b_4_k_cu_a9025b51_171374cuda3std3__45__cpo5beginE:
	.zero		1
	.type		_ZN40_INTERNAL_42ad100b_4_k_cu_a9025b51_171374cuda3std3__442_GLOBAL__N__42ad100b_4_k_cu_a9025b51_171376ignoreE,@object
	.size		_ZN40_INTERNAL_42ad100b_4_k_cu_a9025b51_171374cuda3std3__442_GLOBAL__N__42ad100b_4_k_cu_a9025b51_171376ignoreE,(_ZN40_INTERNAL_42ad100b_4_k_cu_a9025b51_171374cute7productE - _ZN40_INTERNAL_42ad100b_4_k_cu_a9025b51_171374cuda3std3__442_GLOBAL__N__42ad100b_4_k_cu_a9025b51_171376ignoreE)
_ZN40_INTERNAL_42ad100b_4_k_cu_a9025b51_171374cuda3std3__442_GLOBAL__N__42ad100b_4_k_cu_a9025b51_171376ignoreE:
	.zero		1
	.type		_ZN40_INTERNAL_42ad100b_4_k_cu_a9025b51_171374cute7productE,@object
	.size		_ZN40_INTERNAL_42ad100b_4_k_cu_a9025b51_171374cute7productE,(_ZN40_INTERNAL_42ad100b_4_k_cu_a9025b51_171374cuda3std3__45__cpo3endE - _ZN40_INTERNAL_42ad100b_4_k_cu_a9025b51_171374cute7productE)
_ZN40_INTERNAL_42ad100b_4_k_cu_a9025b51_171374cute7productE:
	.zero		1
	.type		_ZN40_INTERNAL_42ad100b_4_k_cu_a9025b51_171374cuda3std3__45__cpo3endE,@object
	.size		_ZN40_INTERNAL_42ad100b_4_k_cu_a9025b51_171374cuda3std3__45__cpo3endE,(_ZN40_INTERNAL_42ad100b_4_k_cu_a9025b51_171374cuda3std3__419piecewise_constructE - _ZN40_INTERNAL_42ad100b_4_k_cu_a9025b51_171374cuda3std3__45__cpo3endE)
_ZN40_INTERNAL_42ad100b_4_k_cu_a9025b51_171374cuda3std3__45__cpo3endE:
	.zero		1
	.type		_ZN40_INTERNAL_42ad100b_4_k_cu_a9025b51_171374cuda3std3__419piecewise_constructE,@object
	.size		_ZN40_INTERNAL_42ad100b_4_k_cu_a9025b51_171374cuda3std3__419piecewise_constructE,(_ZN40_INTERNAL_42ad100b_4_k_cu_a9025b51_171374cuda3std3__45__cpo4cendE - _ZN40_INTERNAL_42ad100b_4_k_cu_a9025b51_171374cuda3std3__419piecewise_constructE)
_ZN40_INTERNAL_42ad100b_4_k_cu_a9025b51_171374cuda3std3__419piecewise_constructE:
	.zero		1
	.type		_ZN40_INTERNAL_42ad100b_4_k_cu_a9025b51_171374cuda3std3__45__cpo4cendE,@object
	.size		_ZN40_INTERNAL_42ad100b_4_k_cu_a9025b51_171374cuda3std3__45__cpo4cendE,(_ZN40_INTERNAL_42ad100b_4_k_cu_a9025b51_171374cuda3std6ranges3__45__cpo4swapE - _ZN40_INTERNAL_42ad100b_4_k_cu_a9025b51_171374cuda3std3__45__cpo4cendE)
_ZN40_INTERNAL_42ad100b_4_k_cu_a9025b51_171374cuda3std3__45__cpo4cendE:
	.zero		1
	.type		_ZN40_INTERNAL_42ad100b_4_k_cu_a9025b51_171374cuda3std6ranges3__45__cpo4swapE,@object
	.size		_ZN40_INTERNAL_42ad100b_4_k_cu_a9025b51_171374cuda3std6ranges3__45__cpo4swapE,(.L_8 - _ZN40_INTERNAL_42ad100b_4_k_cu_a9025b51_171374cuda3std6ranges3__45__cpo4swapE)
_ZN40_INTERNAL_42ad100b_4_k_cu_a9025b51_171374cuda3std6ranges3__45__cpo4swapE:
	.zero		1
.L_8:


//--------------------- .nv.constant0._ZN7cutlass13device_kernelINS_4gemm6kernel13GemmUniversalIN4cute5tupleIJiiiiEEENS1_10collective13CollectiveMmaINS1_34MainloopSm90TmaGmmaWarpSpecializedILi12ENS5_IJNS4_1CILi2EEENSA_ILi1EEESC_EEENS1_35KernelTmaWarpSpecializedCooperativeEEENS5_IJNSA_ILi512EEENSA_ILi64EEENSA_ILi32EEEEEEaNS5_IJlSC_lEEEaSK_NS4_8TiledMMAINS4_8MMA_AtomIJNS4_4SM904GMMA26MMA_64x64x32_S32S8S8_SS_TNEEEENS4_6LayoutISD_NS5_IJSC_NSA_ILi0EEESS_EEEEENS5_IJNS4_10UnderscoreESV_SV_EEEEENS4_13SM90_TMA_LOADENS4_14ComposedLayoutINS4_7SwizzleILi1ELi4ELi3EEENS4_18smem_ptr_flag_bitsILi8EEENSR_INS5_IJNSA_ILi8EEESI_EEENS5_IJSI_SC_EEEEEEEvNS4_8identityENS4_23SM90_TMA_LOAD_MULTICASTES18_vS19_EENS_8epilogue10collective6detail29Sm90TmaWarpSpecializedAdapterINS1D_15DefaultEpilogueIaSK_SK_NS1C_6thread17LinearCombinationIaLi1EiiLNS1H_9ScaleType4KindE0ELNS_15FloatRoundStyleE2EaEENS1_15EpilogueDefaultEEEEEvvEEEEvNT_6ParamsE --------------------------
	.section	.nv.constant0._ZN7cutlass13device_kernelINS_4gemm6kernel13GemmUniversalIN4cute5tupleIJiiiiEEENS1_10collective13CollectiveMmaINS1_34MainloopSm90TmaGmmaWarpSpecializedILi12ENS5_IJNS4_1CILi2EEENSA_ILi1EEESC_EEENS1_35KernelTmaWarpSpecializedCooperativeEEENS5_IJNSA_ILi512EEENSA_ILi64EEENSA_ILi32EEEEEEaNS5_IJlSC_lEEEaSK_NS4_8TiledMMAINS4_8MMA_AtomIJNS4_4SM904GMMA26MMA_64x64x32_S32S8S8_SS_TNEEEENS4_6LayoutISD_NS5_IJSC_NSA_ILi0EEESS_EEEEENS5_IJNS4_10UnderscoreESV_SV_EEEEENS4_13SM90_TMA_LOADENS4_14ComposedLayoutINS4_7SwizzleILi1ELi4ELi3EEENS4_18smem_ptr_flag_bitsILi8EEENSR_INS5_IJNSA_ILi8EEESI_EEENS5_IJSI_SC_EEEEEEEvNS4_8identityENS4_23SM90_TMA_LOAD_MULTICASTES18_vS19_EENS_8epilogue10collective6detail29Sm90TmaWarpSpecializedAdapterINS1D_15DefaultEpilogueIaSK_SK_NS1C_6thread17LinearCombinationIaLi1EiiLNS1H_9ScaleType4KindE0ELNS_15FloatRoundStyleE2EaEENS1_15EpilogueDefaultEEEEEvvEEEEvNT_6ParamsE,"a",@progbits
	.sectionflags	@""
	.align	4
.nv.constant0._ZN7cutlass13device_kernelINS_4gemm6kernel13GemmUniversalIN4cute5tupleIJiiiiEEENS1_10collective13CollectiveMmaINS1_34MainloopSm90TmaGmmaWarpSpecializedILi12ENS5_IJNS4_1CILi2EEENSA_ILi1EEESC_EEENS1_35KernelTmaWarpSpecializedCooperativeEEENS5_IJNSA_ILi512EEENSA_ILi64EEENSA_ILi32EEEEEEaNS5_IJlSC_lEEEaSK_NS4_8TiledMMAINS4_8MMA_AtomIJNS4_4SM904GMMA26MMA_64x64x32_S32S8S8_SS_TNEEEENS4_6LayoutISD_NS5_IJSC_NSA_ILi0EEESS_EEEEENS5_IJNS4_10UnderscoreESV_SV_EEEEENS4_13SM90_TMA_LOADENS4_14ComposedLayoutINS4_7SwizzleILi1ELi4ELi3EEENS4_18smem_ptr_flag_bitsILi8EEENSR_INS5_IJNSA_ILi8EEESI_EEENS5_IJSI_SC_EEEEEEEvNS4_8identityENS4_23SM90_TMA_LOAD_MULTICASTES18_vS19_EENS_8epilogue10collective6detail29Sm90TmaWarpSpecializedAdapterINS1D_15DefaultEpilogueIaSK_SK_NS1C_6thread17LinearCombinationIaLi1EiiLNS1H_9ScaleType4KindE0ELNS_15FloatRoundStyleE2EaEENS1_15EpilogueDefaultEEEEEvvEEEEvNT_6ParamsE:
	.zero		1664


//--------------------- SYMBOLS --------------------------

	.type		.nv.reservedSmem.offset0,@object
	.size		.nv.reservedSmem.offset0,0x4
	.type		__assertfail,@function
